def attn_fwd(
    Q,
    K,
    V,
    Out,
    Lse,
    sm_scale,
    stride_qz,
    stride_qh,
    stride_qm,
    stride_qk,
    stride_kz,
    stride_kh,
    stride_kn,
    stride_kk,
    stride_vz,
    stride_vh,
    stride_vn,
    stride_vk,
    stride_oz,
    stride_oh,
    stride_om,
    stride_ok,
    seqlen_q,
    seqlen_k,
    BLOCK_M: tl.constexpr,
    BLOCK_N: tl.constexpr,
    HEAD_DIM: tl.constexpr,
    CAUSAL: tl.constexpr,
):
    start_m = tl.program_id(0)
    off_hz = tl.program_id(1)
    q_off = off_hz * stride_qh
    k_off = off_hz * stride_kh
    v_off = off_hz * stride_vh
    offs_m = start_m * BLOCK_M + tl.arange(0, BLOCK_M)
    offs_d = tl.arange(0, HEAD_DIM)
    offs_n = tl.arange(0, BLOCK_N)
    q_ptrs = Q + q_off + offs_m[:, None] * stride_qm + offs_d[None, :] * stride_qk
    k_ptrs = K + k_off + offs_d[:, None] * stride_kk + offs_n[None, :] * stride_kn
    v_ptrs = V + v_off + offs_n[:, None] * stride_vn + offs_d[None, :] * stride_vk
    m_i = tl.full([BLOCK_M], float("-inf"), dtype=tl.float32)
    l_i = tl.zeros([BLOCK_M], dtype=tl.float32) + 1.0
    acc = tl.zeros([BLOCK_M, HEAD_DIM], dtype=tl.float32)
    q = tl.load(q_ptrs)
    acc, l_i, m_i = _attn_fwd_inner(
        acc,
        l_i,
        m_i,
        q,
        k_ptrs,
        v_ptrs,
        sm_scale,
        stride_kn,
        stride_vn,
        start_m,
        seqlen_k,
        BLOCK_M,
        BLOCK_N,
        HEAD_DIM,
        CAUSAL,
    )
    acc = acc / l_i[:, None]
    lse = m_i + tl.math.log2(l_i) / 1.4426950408889634
    o_ptrs = (
        Out
        + off_hz * stride_oh
        + offs_m[:, None] * stride_om
        + offs_d[None, :] * stride_ok
    )
    tl.store(o_ptrs, acc.to(Out.dtype.element_ty))
    tl.store(Lse + off_hz * seqlen_q + offs_m, lse)

# config = {"BLOCK_M": 256, "BLOCK_N": 32, "HEAD_DIM": 32, "arch": "sm_90", "causal": true, "dtype": "fp16", "num_stages": 2, "num_warps": 8}
# arch = sm_90


// ===== COMPILED SASS (sm_90a) =====

	.target	sm_90a

	.elftype	@"ET_EXEC"


//--------------------- .note.nv.tkinfo           --------------------------
	.section	.note.nv.tkinfo,"",@"SHT_NOTE"
	.sectionflags	@"SHF_NOTE_NV_TKINFO"
	.tkinfo
        /*0018*/ 	.word	0x00000002
        /*0030*/ 	.string	""
        /*0030*/ 	.string	"ptxas"
        /*0030*/ 	.string	"Cuda compilation tools, release 13.0, V13.0.88"
        /*0030*/ 	.string	"Build cuda_13.0.r13.0/compiler.36424714_0"
        /*0030*/ 	.string	"-v  -suppress-debug-info  -lineinfo  -arch sm_90a "



//--------------------- .note.nv.cuinfo           --------------------------
	.section	.note.nv.cuinfo,"",@"SHT_NOTE"
	.sectionflags	@"SHF_NOTE_NV_CUINFO"
        /*0018*/ 	.short	0x0002
        /*001a*/ 	.short	0x005a
        /*001c*/ 	.short	0x0082
	.zero		2


//--------------------- .nv.info                  --------------------------
	.section	.nv.info,"",@"SHT_CUDA_INFO"
	.align	4


	//----- nvinfo : EIATTR_REGCOUNT
	.align		4
        /*0000*/ 	.byte	0x04, 0x2f
        /*0002*/ 	.short	(.L_2 - .L_1)
	.align		4
.L_1:
        /*0004*/ 	.word	index@(attn_fwd)
        /*0008*/ 	.word	0x00000080


	//----- nvinfo : EIATTR_FRAME_SIZE
	.align		4
.L_2:
        /*000c*/ 	.byte	0x04, 0x11
        /*000e*/ 	.short	(.L_4 - .L_3)
	.align		4
.L_3:
        /*0010*/ 	.word	index@(attn_fwd)
        /*0014*/ 	.word	0x00000000


	//----- nvinfo : EIATTR_MIN_STACK_SIZE
	.align		4
.L_4:
        /*0018*/ 	.byte	0x04, 0x12
        /*001a*/ 	.short	(.L_6 - .L_5)
	.align		4
.L_5:
        /*001c*/ 	.word	index@(attn_fwd)
        /*0020*/ 	.word	0x00000000
.L_6:


//--------------------- .nv.compat                --------------------------
	.section	.nv.compat,"",@"SHT_CUDA_COMPAT_INFO"
	.align	4
        /*0000*/ 	.byte	0x02, 0x09, 0x01, 0x00, 0x02, 0x02, 0x04, 0x00, 0x02, 0x05, 0x05, 0x00, 0x03, 0x07, 0x01, 0x01
        /*0010*/ 	.byte	0x02, 0x03, 0x00, 0x00, 0x02, 0x06, 0x01, 0x00, 0x04, 0x0b, 0x08, 0x00, 0x00, 0x00, 0x00, 0x00
        /*0020*/ 	.byte	0x00, 0x00, 0x00, 0x00


//--------------------- .nv.info.attn_fwd         --------------------------
	.section	.nv.info.attn_fwd,"",@"SHT_CUDA_INFO"
	.sectionflags	@""
	.align	4


	//----- nvinfo : EIATTR_CUDA_API_VERSION
	.align		4
        /*0000*/ 	.byte	0x04, 0x37
        /*0002*/ 	.short	(.L_8 - .L_7)
.L_7:
        /*0004*/ 	.word	0x00000082


	//----- nvinfo : EIATTR_KPARAM_INFO
	.align		4
.L_8:
        /*0008*/ 	.byte	0x04, 0x17
        /*000a*/ 	.short	(.L_10 - .L_9)
.L_9:
        /*000c*/ 	.word	0x00000000
        /*0010*/ 	.short	0x0019
        /*0012*/ 	.short	0x0080
        /*0014*/ 	.byte	0x00, 0xf4, 0x21, 0x00


	//----- nvinfo : EIATTR_KPARAM_INFO
	.align		4
.L_10:
        /*0018*/ 	.byte	0x04, 0x17
        /*001a*/ 	.short	(.L_12 - .L_11)
.L_11:
        /*001c*/ 	.word	0x00000000
        /*0020*/ 	.short	0x0018
        /*0022*/ 	.short	0x0078
        /*0024*/ 	.byte	0x00, 0xf4, 0x21, 0x00


	//----- nvinfo : EIATTR_KPARAM_INFO
	.align		4
.L_12:
        /*0028*/ 	.byte	0x04, 0x17
        /*002a*/ 	.short	(.L_14 - .L_13)
.L_13:
        /*002c*/ 	.word	0x00000000
        /*0030*/ 	.short	0x0017
        /*0032*/ 	.short	0x0070
        /*0034*/ 	.byte	0x00, 0xf0, 0x11, 0x00


	//----- nvinfo : EIATTR_KPARAM_INFO
	.align		4
.L_14:
        /*0038*/ 	.byte	0x04, 0x17
        /*003a*/ 	.short	(.L_16 - .L_15)
.L_15:
        /*003c*/ 	.word	0x00000000
        /*0040*/ 	.short	0x0016
        /*0042*/ 	.short	0x006c
        /*0044*/ 	.byte	0x00, 0xf0, 0x11, 0x00


	//----- nvinfo : EIATTR_KPARAM_INFO
	.align		4
.L_16:
        /*0048*/ 	.byte	0x04, 0x17
        /*004a*/ 	.short	(.L_18 - .L_17)
.L_17:
        /*004c*/ 	.word	0x00000000
        /*0050*/ 	.short	0x0015
        /*0052*/ 	.short	0x0068
        /*0054*/ 	.byte	0x00, 0xf0, 0x11, 0x00


	//----- nvinfo : EIATTR_KPARAM_INFO
	.align		4
.L_18:
        /*0058*/ 	.byte	0x04, 0x17
        /*005a*/ 	.short	(.L_20 - .L_19)
.L_19:
        /*005c*/ 	.word	0x00000000
        /*0060*/ 	.short	0x0014
        /*0062*/ 	.short	0x0064
        /*0064*/ 	.byte	0x00, 0xf0, 0x11, 0x00


	//----- nvinfo : EIATTR_KPARAM_INFO
	.align		4
.L_20:
        /*0068*/ 	.byte	0x04, 0x17
        /*006a*/ 	.short	(.L_22 - .L_21)
.L_21:
        /*006c*/ 	.word	0x00000000
        /*0070*/ 	.short	0x0013
        /*0072*/ 	.short	0x0060
        /*0074*/ 	.byte	0x00, 0xf0, 0x11, 0x00


	//----- nvinfo : EIATTR_KPARAM_INFO
	.align		4
.L_22:
        /*0078*/ 	.byte	0x04, 0x17
        /*007a*/ 	.short	(.L_24 - .L_23)
.L_23:
        /*007c*/ 	.word	0x00000000
        /*0080*/ 	.short	0x0012
        /*0082*/ 	.short	0x005c
        /*0084*/ 	.byte	0x00, 0xf0, 0x11, 0x00


	//----- nvinfo : EIATTR_KPARAM_INFO
	.align		4
.L_24:
        /*0088*/ 	.byte	0x04, 0x17
        /*008a*/ 	.short	(.L_26 - .L_25)
.L_25:
        /*008c*/ 	.word	0x00000000
        /*0090*/ 	.short	0x0011
        /*0092*/ 	.short	0x0058
        /*0094*/ 	.byte	0x00, 0xf0, 0x11, 0x00


	//----- nvinfo : EIATTR_KPARAM_INFO
	.align		4
.L_26:
        /*0098*/ 	.byte	0x04, 0x17
        /*009a*/ 	.short	(.L_28 - .L_27)
.L_27:
        /*009c*/ 	.word	0x00000000
        /*00a0*/ 	.short	0x0010
        /*00a2*/ 	.short	0x0054
        /*00a4*/ 	.byte	0x00, 0xf0, 0x11, 0x00


	//----- nvinfo : EIATTR_KPARAM_INFO
	.align		4
.L_28:
        /*00a8*/ 	.byte	0x04, 0x17
        /*00aa*/ 	.short	(.L_30 - .L_29)
.L_29:
        /*00ac*/ 	.word	0x00000000
        /*00b0*/ 	.short	0x000f
        /*00b2*/ 	.short	0x0050
        /*00b4*/ 	.byte	0x00, 0xf0, 0x11, 0x00


	//----- nvinfo : EIATTR_KPARAM_INFO
	.align		4
.L_30:
        /*00b8*/ 	.byte	0x04, 0x17
        /*00ba*/ 	.short	(.L_32 - .L_31)
.L_31:
        /*00bc*/ 	.word	0x00000000
        /*00c0*/ 	.short	0x000e
        /*00c2*/ 	.short	0x004c
        /*00c4*/ 	.byte	0x00, 0xf0, 0x11, 0x00


	//----- nvinfo : EIATTR_KPARAM_INFO
	.align		4
.L_32:
        /*00c8*/ 	.byte	0x04, 0x17
        /*00ca*/ 	.short	(.L_34 - .L_33)
.L_33:
        /*00cc*/ 	.word	0x00000000
        /*00d0*/ 	.short	0x000d
        /*00d2*/ 	.short	0x0048
        /*00d4*/ 	.byte	0x00, 0xf0, 0x11, 0x00


	//----- nvinfo : EIATTR_KPARAM_INFO
	.align		4
.L_34:
        /*00d8*/ 	.byte	0x04, 0x17
        /*00da*/ 	.short	(.L_36 - .L_35)
.L_35:
        /*00dc*/ 	.word	0x00000000
        /*00e0*/ 	.short	0x000c
        /*00e2*/ 	.short	0x0044
        /*00e4*/ 	.byte	0x00, 0xf0, 0x11, 0x00


	//----- nvinfo : EIATTR_KPARAM_INFO
	.align		4
.L_36:
        /*00e8*/ 	.byte	0x04, 0x17
        /*00ea*/ 	.short	(.L_38 - .L_37)
.L_37:
        /*00ec*/ 	.word	0x00000000
        /*00f0*/ 	.short	0x000b
        /*00f2*/ 	.short	0x0040
        /*00f4*/ 	.byte	0x00, 0xf0, 0x11, 0x00


	//----- nvinfo : EIATTR_KPARAM_INFO
	.align		4
.L_38:
        /*00f8*/ 	.byte	0x04, 0x17
        /*00fa*/ 	.short	(.L_40 - .L_39)
.L_39:
        /*00fc*/ 	.word	0x00000000
        /*0100*/ 	.short	0x000a
        /*0102*/ 	.short	0x003c
        /*0104*/ 	.byte	0x00, 0xf0, 0x11, 0x00


	//----- nvinfo : EIATTR_KPARAM_INFO
	.align		4
.L_40:
        /*0108*/ 	.byte	0x04, 0x17
        /*010a*/ 	.short	(.L_42 - .L_41)
.L_41:
        /*010c*/ 	.word	0x00000000
        /*0110*/ 	.short	0x0009
        /*0112*/ 	.short	0x0038
        /*0114*/ 	.byte	0x00, 0xf0, 0x11, 0x00


	//----- nvinfo : EIATTR_KPARAM_INFO
	.align		4
.L_42:
        /*0118*/ 	.byte	0x04, 0x17
        /*011a*/ 	.short	(.L_44 - .L_43)
.L_43:
        /*011c*/ 	.word	0x00000000
        /*0120*/ 	.short	0x0008
        /*0122*/ 	.short	0x0034
        /*0124*/ 	.byte	0x00, 0xf0, 0x11, 0x00


	//----- nvinfo : EIATTR_KPARAM_INFO
	.align		4
.L_44:
        /*0128*/ 	.byte	0x04, 0x17
        /*012a*/ 	.short	(.L_46 - .L_45)
.L_45:
        /*012c*/ 	.word	0x00000000
        /*0130*/ 	.short	0x0007
        /*0132*/ 	.short	0x0030
        /*0134*/ 	.byte	0x00, 0xf0, 0x11, 0x00


	//----- nvinfo : EIATTR_KPARAM_INFO
	.align		4
.L_46:
        /*0138*/ 	.byte	0x04, 0x17
        /*013a*/ 	.short	(.L_48 - .L_47)
.L_47:
        /*013c*/ 	.word	0x00000000
        /*0140*/ 	.short	0x0006
        /*0142*/ 	.short	0x002c
        /*0144*/ 	.byte	0x00, 0xf0, 0x11, 0x00


	//----- nvinfo : EIATTR_KPARAM_INFO
	.align		4
.L_48:
        /*0148*/ 	.byte	0x04, 0x17
        /*014a*/ 	.short	(.L_50 - .L_49)
.L_49:
        /*014c*/ 	.word	0x00000000
        /*0150*/ 	.short	0x0005
        /*0152*/ 	.short	0x0028
        /*0154*/ 	.byte	0x00, 0xf0, 0x11, 0x00


	//----- nvinfo : EIATTR_KPARAM_INFO
	.align		4
.L_50:
        /*0158*/ 	.byte	0x04, 0x17
        /*015a*/ 	.short	(.L_52 - .L_51)
.L_51:
        /*015c*/ 	.word	0x00000000
        /*0160*/ 	.short	0x0004
        /*0162*/ 	.short	0x0020
        /*0164*/ 	.byte	0x00, 0xf4, 0x21, 0x00


	//----- nvinfo : EIATTR_KPARAM_INFO
	.align		4
.L_52:
        /*0168*/ 	.byte	0x04, 0x17
        /*016a*/ 	.short	(.L_54 - .L_53)
.L_53:
        /*016c*/ 	.word	0x00000000
        /*0170*/ 	.short	0x0003
        /*0172*/ 	.short	0x0018
        /*0174*/ 	.byte	0x00, 0xf4, 0x21, 0x00


	//----- nvinfo : EIATTR_KPARAM_INFO
	.align		4
.L_54:
        /*0178*/ 	.byte	0x04, 0x17
        /*017a*/ 	.short	(.L_56 - .L_55)
.L_55:
        /*017c*/ 	.word	0x00000000
        /*0180*/ 	.short	0x0002
        /*0182*/ 	.short	0x0010
        /*0184*/ 	.byte	0x00, 0xf4, 0x21, 0x00


	//----- nvinfo : EIATTR_KPARAM_INFO
	.align		4
.L_56:
        /*0188*/ 	.byte	0x04, 0x17
        /*018a*/ 	.short	(.L_58 - .L_57)
.L_57:
        /*018c*/ 	.word	0x00000000
        /*0190*/ 	.short	0x0001
        /*0192*/ 	.short	0x0008
        /*0194*/ 	.byte	0x00, 0xf4, 0x21, 0x00


	//----- nvinfo : EIATTR_KPARAM_INFO
	.align		4
.L_58:
        /*0198*/ 	.byte	0x04, 0x17
        /*019a*/ 	.short	(.L_60 - .L_59)
.L_59:
        /*019c*/ 	.word	0x00000000
        /*01a0*/ 	.short	0x0000
        /*01a2*/ 	.short	0x0000
        /*01a4*/ 	.byte	0x00, 0xf4, 0x21, 0x00


	//----- nvinfo : EIATTR_SPARSE_MMA_MASK
	.align		4
.L_60:
        /*01a8*/ 	.byte	0x03, 0x50
        /*01aa*/ 	.short	0x0000


	//----- nvinfo : EIATTR_MAXREG_COUNT
	.align		4
        /*01ac*/ 	.byte	0x03, 0x1b
        /*01ae*/ 	.short	0x00ff


	//----- nvinfo : EIATTR_NUM_BARRIERS
	.align		4
        /*01b0*/ 	.byte	0x02, 0x4c
        /*01b2*/ 	.byte	0x01
	.zero		1


	//----- nvinfo : EIATTR_MERCURY_ISA_VERSION
	.align		4
        /*01b4*/ 	.byte	0x03, 0x5f
        /*01b6*/ 	.short	0x0101


	//----- nvinfo : EIATTR_COOP_GROUP_MASK_REGIDS
	.align		4
        /*01b8*/ 	.byte	0x04, 0x29
        /*01ba*/ 	.short	(.L_62 - .L_61)


	//   ....[0]....
.L_61:
        /*01bc*/ 	.word	0xffffffff


	//   ....[1]....
        /*01c0*/ 	.word	0xffffffff


	//   ....[2]....
        /*01c4*/ 	.word	0xffffffff


	//   ....[3]....
        /*01c8*/ 	.word	0xffffffff


	//   ....[4]....
        /*01cc*/ 	.word	0xffffffff


	//   ....[5]....
        /*01d0*/ 	.word	0xffffffff


	//   ....[6]....
        /*01d4*/ 	.word	0xffffffff


	//   ....[7]....
        /*01d8*/ 	.word	0xffffffff


	//   ....[8]....
        /*01dc*/ 	.word	0xffffffff


	//   ....[9]....
        /*01e0*/ 	.word	0xffffffff


	//   ....[10]....
        /*01e4*/ 	.word	0xffffffff


	//   ....[11]....
        /*01e8*/ 	.word	0xffffffff


	//   ....[12]....
        /*01ec*/ 	.word	0xffffffff


	//   ....[13]....
        /*01f0*/ 	.word	0xffffffff


	//   ....[14]....
        /*01f4*/ 	.word	0xffffffff


	//   ....[15]....
        /*01f8*/ 	.word	0xffffffff


	//----- nvinfo : EIATTR_COOP_GROUP_INSTR_OFFSETS
	.align		4
.L_62:
        /*01fc*/ 	.byte	0x04, 0x28
        /*01fe*/ 	.short	(.L_64 - .L_63)


	//   ....[0]....
.L_63:
        /*0200*/ 	.word	0x00001c20


	//   ....[1]....
        /*0204*/ 	.word	0x00001e60


	//   ....[2]....
        /*0208*/ 	.word	0x000020d0


	//   ....[3]....
        /*020c*/ 	.word	0x000021f0


	//   ....[4]....
        /*0210*/ 	.word	0x000022b0


	//   ....[5]....
        /*0214*/ 	.word	0x00002460


	//   ....[6]....
        /*0218*/ 	.word	0x000024c0


	//   ....[7]....
        /*021c*/ 	.word	0x00002580


	//   ....[8]....
        /*0220*/ 	.word	0x000030d0


	//   ....[9]....
        /*0224*/ 	.word	0x000030e0


	//   ....[10]....
        /*0228*/ 	.word	0x000030f0


	//   ....[11]....
        /*022c*/ 	.word	0x00003100


	//   ....[12]....
        /*0230*/ 	.word	0x00003170


	//   ....[13]....
        /*0234*/ 	.word	0x00003190


	//   ....[14]....
        /*0238*/ 	.word	0x000031b0


	//   ....[15]....
        /*023c*/ 	.word	0x000031c0


	//----- nvinfo : EIATTR_EXIT_INSTR_OFFSETS
	.align		4
.L_64:
        /*0240*/ 	.byte	0x04, 0x1c
        /*0242*/ 	.short	(.L_66 - .L_65)


	//   ....[0]....
.L_65:
        /*0244*/ 	.word	0x00005190


	//----- nvinfo : EIATTR_REQNTID
	.align		4
.L_66:
        /*0248*/ 	.byte	0x04, 0x10
        /*024a*/ 	.short	(.L_68 - .L_67)
.L_67:
        /*024c*/ 	.word	0x00000100
        /*0250*/ 	.word	0x00000001
        /*0254*/ 	.word	0x00000001


	//----- nvinfo : EIATTR_CBANK_PARAM_SIZE
	.align		4
.L_68:
        /*0258*/ 	.byte	0x03, 0x19
        /*025a*/ 	.short	0x0088


	//----- nvinfo : EIATTR_PARAM_CBANK
	.align		4
        /*025c*/ 	.byte	0x04, 0x0a
        /*025e*/ 	.short	(.L_70 - .L_69)
	.align		4
.L_69:
        /*0260*/ 	.word	index@(.nv.constant0.attn_fwd)
        /*0264*/ 	.short	0x0210
        /*0266*/ 	.short	0x0088


	//----- nvinfo : EIATTR_SW_WAR
	.align		4
.L_70:
        /*0268*/ 	.byte	0x04, 0x36
        /*026a*/ 	.short	(.L_72 - .L_71)
.L_71:
        /*026c*/ 	.word	0x00000008
.L_72:


//--------------------- .nv.callgraph             --------------------------
	.section	.nv.callgraph,"",@"SHT_CUDA_CALLGRAPH"
	.align	4
	.sectionentsize	8
	.align		4
        /*0000*/ 	.word	0x00000000
	.align		4
        /*0004*/ 	.word	0xffffffff
	.align		4
        /*0008*/ 	.word	0x00000000
	.align		4
        /*000c*/ 	.word	0xfffffffe
	.align		4
        /*0010*/ 	.word	0x00000000
	.align		4
        /*0014*/ 	.word	0xfffffffd
	.align		4
        /*0018*/ 	.word	0x00000000
	.align		4
        /*001c*/ 	.word	0xfffffffc


//--------------------- .nv.constant4             --------------------------
	.section	.nv.constant4,"a",@progbits
	.align	8
	.align		8
.nv.constant4:
        /*0000*/ 	.dword	_$_str


//--------------------- .text.attn_fwd            --------------------------
	.section	.text.attn_fwd,"ax",@progbits
	.align	128
        .global         attn_fwd
        .type           attn_fwd,@function
        .size           attn_fwd,(.L_x_3 - attn_fwd)
        .other          attn_fwd,@"STO_CUDA_ENTRY STV_DEFAULT"
attn_fwd:
.text.attn_fwd:
[----:B------:R-:W-:Y:S01]  /*0000*/  LDC R1, c[0x0][0x28] ;  /* 0x00000a00ff017b82 */ /* 0x000fe20000000800 */
[----:B------:R-:W0:Y:S07]  /*0010*/  S2R R0, SR_TID.X ;  /* 0x0000000000007919 */ /* 0x000e2e0000002100 */
[----:B------:R-:W1:Y:S01]  /*0020*/  S2UR UR20, SR_CTAID.Y ;  /* 0x00000000001479c3 */ /* 0x000e620000002600 */
[----:B------:R-:W-:Y:S01]  /*0030*/  ULDC.64 UR4, c[0x0][0x240] ;  /* 0x0000900000047ab9 */ /* 0x000fe20000000a00 */
[----:B------:R-:W-:Y:S01]  /*0040*/  ULDC.64 UR22, c[0x0][0x208] ;  /* 0x0000820000167ab9 */ /* 0x000fe20000000a00 */
[----:B------:R-:W0:Y:S05]  /*0050*/  S2R R3, SR_CTAID.X ;  /* 0x0000000000037919 */ /* 0x000e2a0000002500 */
[----:B------:R-:W2:Y:S08]  /*0060*/  LDC R73, c[0x0][0x248] ;  /* 0x00009200ff497b82 */ /* 0x000eb00000000800 */
[----:B------:R-:W3:Y:S01]  /*0070*/  LDC.64 R4, c[0x0][0x210] ;  /* 0x00008400ff047b82 */ /* 0x000ee20000000a00 */
[----:B-1----:R-:W-:-:S04]  /*0080*/  UIMAD UR4, UR20, UR4, URZ ;  /* 0x00000004140472a4 */ /* 0x002fc8000f8e023f */
[----:B------:R-:W-:Y:S01]  /*0090*/  USHF.L.U32 UR6, UR4, 0x1, URZ ;  /* 0x0000000104067899 */ /* 0x000fe2000800063f */
[C---:B--2---:R-:W-:Y:S01]  /*00a0*/  IMAD R7, R73.reuse, 0x6, RZ ;  /* 0x0000000649077824 */ /* 0x044fe200078e02ff */
[----:B0-----:R-:W-:Y:S01]  /*00b0*/  PRMT R22, R0, 0x6540, R3 ;  /* 0x0000654000167816 */ /* 0x001fe20000000003 */
[C---:B------:R-:W-:Y:S02]  /*00c0*/  IMAD R21, R73.reuse, 0xc, RZ ;  /* 0x0000000c49157824 */ /* 0x040fe400078e02ff */
[C---:B------:R-:W-:Y:S02]  /*00d0*/  IMAD R15, R73.reuse, 0x24, RZ ;  /* 0x00000024490f7824 */ /* 0x040fe400078e02ff */
[----:B------:R-:W-:Y:S01]  /*00e0*/  IMAD R2, R22, UR5, RZ ;  /* 0x0000000516027c24 */ /* 0x000fe2000f8e02ff */
[----:B------:R-:W-:Y:S01]  /*00f0*/  UIMAD.WIDE UR4, UR4, 0x2, URZ ;  /* 0x00000002040478a5 */ /* 0x000fe2000f8e023f */
[----:B------:R-:W-:Y:S02]  /*0100*/  IMAD R3, R73, 0x3, RZ ;  /* 0x0000000349037824 */ /* 0x000fe400078e02ff */
[----:B------:R-:W-:-:S02]  /*0110*/  IMAD.SHL.U32 R17, R2, 0x2, RZ ;  /* 0x0000000202117824 */ /* 0x000fc400078e00ff */
[----:B------:R-:W-:-:S03]  /*0120*/  IMAD.HI R2, R2, 0x2, RZ ;  /* 0x0000000202027827 */ /* 0x000fc600078e02ff */
[----:B---3--:R-:W-:Y:S01]  /*0130*/  IADD3 R16, P0, P1, R17, UR6, R4 ;  /* 0x0000000611107c10 */ /* 0x008fe2000f91e004 */
[C---:B------:R-:W-:Y:S02]  /*0140*/  IMAD R11, R73.reuse, 0x22, RZ ;  /* 0x00000022490b7824 */ /* 0x040fe400078e02ff */
[----:B------:R-:W-:Y:S01]  /*0150*/  IMAD R29, R73, 0x18, RZ ;  /* 0x00000018491d7824 */ /* 0x000fe200078e02ff */
[----:B------:R-:W-:Y:S02]  /*0160*/  IADD3.X R17, R2, UR5, R5, P0, P1 ;  /* 0x0000000502117c10 */ /* 0x000fe400087e2405 */
[-C--:B------:R-:W-:Y:S02]  /*0170*/  IADD3 R14, P4, R7, R16.reuse, RZ ;  /* 0x00000010070e7210 */ /* 0x080fe40007f9e0ff */
[-C--:B------:R-:W-:Y:S01]  /*0180*/  IADD3 R10, P5, R21, R16.reuse, RZ ;  /* 0x00000010150a7210 */ /* 0x080fe20007fbe0ff */
[----:B------:R-:W-:Y:S01]  /*0190*/  IMAD.SHL.U32 R19, R73, 0x8, RZ ;  /* 0x0000000849137824 */ /* 0x000fe200078e00ff */
[-C--:B------:R-:W-:Y:S01]  /*01a0*/  IADD3 R4, P0, R15, R16.reuse, RZ ;  /* 0x000000100f047210 */ /* 0x080fe20007f1e0ff */
[----:B------:R-:W-:Y:S01]  /*01b0*/  IMAD R37, R73, 0x30, RZ ;  /* 0x0000003049257824 */ /* 0x000fe200078e02ff */
[-C--:B------:R-:W-:Y:S01]  /*01c0*/  IADD3 R8, P1, R11, R16.reuse, RZ ;  /* 0x000000100b087210 */ /* 0x080fe20007f3e0ff */
[C---:B------:R-:W-:Y:S01]  /*01d0*/  IMAD.SHL.U32 R27, R73.reuse, 0x10, RZ ;  /* 0x00000010491b7824 */ /* 0x040fe200078e00ff */
[CC--:B------:R-:W-:Y:S01]  /*01e0*/  LEA R2, P2, R73.reuse, R16.reuse, 0x4 ;  /* 0x0000001049027211 */ /* 0x0c0fe200078420ff */
[----:B------:R-:W-:Y:S01]  /*01f0*/  IMAD R33, R73, 0x28, RZ ;  /* 0x0000002849217824 */ /* 0x000fe200078e02ff */
[-C--:B------:R-:W-:Y:S01]  /*0200*/  LEA.HI.X.SX32 R15, R3, R17.reuse, 0x1, P4 ;  /* 0x00000011030f7211 */ /* 0x080fe200020f0eff */
[----:B------:R-:W-:Y:S01]  /*0210*/  IMAD R45, R73, 0xe, RZ ;  /* 0x0000000e492d7824 */ /* 0x000fe200078e02ff */
[-C--:B------:R-:W-:Y:S01]  /*0220*/  IADD3 R18, P4, R29, R16.reuse, RZ ;  /* 0x000000101d127210 */ /* 0x080fe20007f9e0ff */
[----:B------:R-:W-:Y:S01]  /*0230*/  IMAD R31, R73, 0x26, RZ ;  /* 0x00000026491f7824 */ /* 0x000fe200078e02ff */
[-C--:B------:R-:W-:Y:S01]  /*0240*/  LEA.HI.X.SX32 R11, R7, R17.reuse, 0x1, P5 ;  /* 0x00000011070b7211 */ /* 0x080fe200028f0eff */
[C---:B------:R-:W-:Y:S01]  /*0250*/  IMAD.SHL.U32 R9, R73.reuse, 0x4, RZ ;  /* 0x0000000449097824 */ /* 0x040fe200078e00ff */
[CC--:B------:R-:W-:Y:S01]  /*0260*/  LEA R20, P5, R73.reuse, R16.reuse, 0x5 ;  /* 0x0000001049147211 */ /* 0x0c0fe200078a28ff */
[----:B------:R-:W-:Y:S01]  /*0270*/  IMAD R39, R73, 0xa, RZ ;  /* 0x0000000a49277824 */ /* 0x000fe200078e02ff */
[-C--:B------:R-:W-:Y:S01]  /*0280*/  LEA.HI.X.SX32 R3, R19, R17.reuse, 0x1, P2 ;  /* 0x0000001113037211 */ /* 0x080fe200010f0eff */
[C---:B------:R-:W-:Y:S01]  /*0290*/  IMAD R51, R73.reuse, 0x12, RZ ;  /* 0x0000001249337824 */ /* 0x040fe200078e02ff */
[C---:B------:R-:W-:Y:S01]  /*02a0*/  SHF.L.U32 R5, R73.reuse, 0x1, RZ ;  /* 0x0000000149057819 */ /* 0x040fe200000006ff */
[----:B------:R-:W-:Y:S01]  /*02b0*/  IMAD R25, R73, 0x7, RZ ;  /* 0x0000000749197824 */ /* 0x000fe200078e02ff */
[-C--:B------:R-:W-:Y:S01]  /*02c0*/  IADD3 R6, P6, R37, R16.reuse, RZ ;  /* 0x0000001025067210 */ /* 0x080fe20007fde0ff */
[----:B------:R-:W-:Y:S01]  /*02d0*/  IMAD R59, R73, 0x16, RZ ;  /* 0x00000016493b7824 */ /* 0x000fe200078e02ff */
[-C--:B------:R-:W-:Y:S01]  /*02e0*/  LEA.HI.X.SX32 R19, R21, R17.reuse, 0x1, P4 ;  /* 0x0000001115137211 */ /* 0x080fe200020f0eff */
[----:B------:R-:W-:Y:S01]  /*02f0*/  IMAD R13, R73, 0x5, RZ ;  /* 0x00000005490d7824 */ /* 0x000fe200078e02ff */
[-C--:B------:R-:W-:Y:S01]  /*0300*/  LEA.HI.X.SX32 R21, R27, R17.reuse, 0x1, P5 ;  /* 0x000000111b157211 */ /* 0x080fe200028f0eff */
[C---:B------:R-:W-:Y:S01]  /*0310*/  IMAD R35, R73.reuse, 0x9, RZ ;  /* 0x0000000949237824 */ /* 0x040fe200078e02ff */
[CC--:B------:R-:W-:Y:S01]  /*0320*/  LEA R32, P5, R73.reuse, R16.reuse, 0x2 ;  /* 0x0000001049207211 */ /* 0x0c0fe200078a10ff */
[----:B------:R-:W-:Y:S01]  /*0330*/  IMAD R55, R73, 0x14, RZ ;  /* 0x0000001449377824 */ /* 0x000fe200078e02ff */
[-C--:B------:R-:W-:Y:S01]  /*0340*/  IADD3 R30, P4, R5, R16.reuse, RZ ;  /* 0x00000010051e7210 */ /* 0x080fe20007f9e0ff */
[----:B------:R-:W-:Y:S01]  /*0350*/  IMAD R67, R73, 0x1a, RZ ;  /* 0x0000001a49437824 */ /* 0x000fe200078e02ff */
[-C--:B------:R-:W-:Y:S01]  /*0360*/  LEA.HI.X.SX32 R7, R29, R17.reuse, 0x1, P6 ;  /* 0x000000111d077211 */ /* 0x080fe200030f0eff */
[----:B------:R-:W-:Y:S01]  /*0370*/  IMAD R41, R73, 0xb, RZ ;  /* 0x0000000b49297824 */ /* 0x000fe200078e02ff */
[-C--:B------:R-:W-:Y:S01]  /*0380*/  IADD3 R24, P2, R33, R16.reuse, RZ ;  /* 0x0000001021187210 */ /* 0x080fe20007f5e0ff */
[C---:B------:R-:W-:Y:S01]  /*0390*/  IMAD R71, R73.reuse, 0x1e, RZ ;  /* 0x0000001e49477824 */ /* 0x040fe200078e02ff */
[CC--:B------:R-:W-:Y:S01]  /*03a0*/  LEA R36, P6, R73.reuse, R16.reuse, 0x3 ;  /* 0x0000001049247211 */ /* 0x0c0fe200078c18ff */
[----:B------:R-:W-:Y:S01]  /*03b0*/  IMAD R43, R73, 0xd, RZ ;  /* 0x0000000d492b7824 */ /* 0x000fe200078e02ff */
[-C--:B------:R-:W-:Y:S01]  /*03c0*/  LEA.HI.X.SX32 R33, R5, R17.reuse, 0x1, P5 ;  /* 0x0000001105217211 */ /* 0x080fe200028f0eff */
[----:B------:R-:W-:Y:S01]  /*03d0*/  IMAD R69, R73, 0x1c, RZ ;  /* 0x0000001c49457824 */ /* 0x000fe200078e02ff */
[-C--:B------:R-:W-:Y:S01]  /*03e0*/  IADD3 R12, P3, R31, R16.reuse, RZ ;  /* 0x000000101f0c7210 */ /* 0x080fe20007f7e0ff */
[----:B------:R-:W-:Y:S01]  /*03f0*/  IMAD R65, R73, 0x2a, RZ ;  /* 0x0000002a49417824 */ /* 0x000fe200078e02ff */
[-C--:B------:R-:W-:Y:S01]  /*0400*/  IADD3 R28, P5, R45, R16.reuse, RZ ;  /* 0x000000102d1c7210 */ /* 0x080fe20007fbe0ff */
[C---:B------:R-:W-:Y:S01]  /*0410*/  IMAD R47, R73.reuse, 0xf, RZ ;  /* 0x0000000f492f7824 */ /* 0x040fe200078e02ff */
[CC--:B------:R-:W-:Y:S01]  /*0420*/  LEA.HI.X.SX32 R31, R73.reuse, R17.reuse, 0x1, P4 ;  /* 0x00000011491f7211 */ /* 0x0c0fe200020f0eff */
[----:B------:R-:W-:Y:S01]  /*0430*/  IMAD R49, R73, 0x11, RZ ;  /* 0x0000001149317824 */ /* 0x000fe200078e02ff */
[-C--:B------:R-:W-:Y:S01]  /*0440*/  IADD3 R26, P4, R39, R16.reuse, RZ ;  /* 0x00000010271a7210 */ /* 0x080fe20007f9e0ff */
[----:B------:R-:W-:Y:S01]  /*0450*/  IMAD R77, R73, 0x2e, RZ ;  /* 0x0000002e494d7824 */ /* 0x000fe200078e02ff */
[-C--:B------:R-:W-:Y:S01]  /*0460*/  LEA.HI.X.SX32 R37, R9, R17.reuse, 0x1, P6 ;  /* 0x0000001109257211 */ /* 0x080fe200030f0eff */
        /* <DEDUP_REMOVED lines=23> */
[----:B------:R-:W-:Y:S01]  /*05e0*/  LEA.HI.X.SX32 R43, R43, R17, 0x1, P6 ;  /* 0x000000112b2b7211 */ /* 0x000fe200030f0eff */
[----:B------:R0:W2:Y:S01]  /*05f0*/  LDG.E.U16 R23, desc[UR22][R16.64] ;  /* 0x0000001610177981 */ /* 0x0000a2000c1e1500 */
[----:B------:R-:W-:-:S02]  /*0600*/  IADD3 R48, P6, R65, R16, RZ ;  /* 0x0000001041307210 */ /* 0x000fc40007fde0ff */
[-C--:B------:R-:W-:Y:S01]  /*0610*/  LEA.HI.X.SX32 R47, R47, R17.reuse, 0x1, P5 ;  /* 0x000000112f2f7211 */ /* 0x080fe200028f0eff */
[----:B------:R-:W3:Y:S01]  /*0620*/  LDG.E.U16 R2, desc[UR22][R2.64] ;  /* 0x0000001602027981 */ /* 0x000ee2000c1e1500 */
[-C--:B------:R-:W-:Y:S02]  /*0630*/  LEA.HI.X.SX32 R9, R49, R17.reuse, 0x1, P1 ;  /* 0x0000001131097211 */ /* 0x080fe400008f0eff */
[-C--:B------:R-:W-:Y:S01]  /*0640*/  IADD3 R52, P5, R77, R16.reuse, RZ ;  /* 0x000000104d347210 */ /* 0x080fe20007fbe0ff */
[----:B------:R-:W4:Y:S01]  /*0650*/  LDG.E.U16 R20, desc[UR22][R20.64] ;  /* 0x0000001614147981 */ /* 0x000f22000c1e1500 */
[----:B------:R-:W-:Y:S02]  /*0660*/  IADD3 R64, P1, R79, R16, RZ ;  /* 0x000000104f407210 */ /* 0x000fe40007f3e0ff */
[-C--:B------:R-:W-:Y:S01]  /*0670*/  LEA.HI.X.SX32 R5, R51, R17.reuse, 0x1, P0 ;  /* 0x0000001133057211 */ /* 0x080fe200000f0eff */
[----:B------:R-:W5:Y:S01]  /*0680*/  LDG.E.U16 R6, desc[UR22][R6.64] ;  /* 0x0000001606067981 */ /* 0x000f62000c1e1500 */
[----:B------:R-:W-:-:S02]  /*0690*/  LEA.HI.X.SX32 R45, R45, R17, 0x1, P4 ;  /* 0x000000112d2d7211 */ /* 0x000fc400020f0eff */
[-C--:B------:R-:W-:Y:S01]  /*06a0*/  IADD3 R54, P0, R81, R16.reuse, RZ ;  /* 0x0000001051367210 */ /* 0x080fe20007f1e0ff */
[----:B------:R-:W5:Y:S01]  /*06b0*/  LDG.E.U16 R30, desc[UR22][R30.64] ;  /* 0x000000161e1e7981 */ /* 0x000f62000c1e1500 */
[-C--:B------:R-:W-:Y:S02]  /*06c0*/  IADD3 R50, P4, R75, R16.reuse, RZ ;  /* 0x000000104b327210 */ /* 0x080fe40007f9e0ff */
[-C--:B------:R-:W-:Y:S01]  /*06d0*/  LEA.HI.X.SX32 R49, R57, R17.reuse, 0x1, P6 ;  /* 0x0000001139317211 */ /* 0x080fe200030f0eff */
[----:B------:R-:W-:Y:S01]  /*06e0*/  IMAD R57, R73, 0x1b, RZ ;  /* 0x0000001b49397824 */ /* 0x000fe200078e02ff */
[-C--:B------:R-:W-:Y:S01]  /*06f0*/  LEA.HI.X.SX32 R13, R53, R17.reuse, 0x1, P3 ;  /* 0x00000011350d7211 */ /* 0x080fe200018f0eff */
[----:B------:R-:W5:Y:S01]  /*0700*/  LDG.E.U16 R34, desc[UR22][R34.64] ;  /* 0x0000001622227981 */ /* 0x000f62000c1e1500 */
[-C--:B------:R-:W-:Y:S02]  /*0710*/  IADD3 R58, P3, R83, R16.reuse, RZ ;  /* 0x00000010533a7210 */ /* 0x080fe40007f7e0ff */
[-C--:B------:R-:W-:Y:S01]  /*0720*/  LEA.HI.X.SX32 R25, R55, R17.reuse, 0x1, P2 ;  /* 0x0000001137197211 */ /* 0x080fe200010f0eff */
[----:B------:R-:W5:Y:S01]  /*0730*/  LDG.E.U16 R8, desc[UR22][R8.64] ;  /* 0x0000001608087981 */ /* 0x000f62000c1e1500 */
[-C--:B------:R-:W-:Y:S01]  /*0740*/  LEA.HI.X.SX32 R53, R61, R17.reuse, 0x1, P5 ;  /* 0x000000113d357211 */ /* 0x080fe200028f0eff */
[----:B------:R-:W-:Y:S01]  /*0750*/  IMAD R61, R73, 0x1d, RZ ;  /* 0x0000001d493d7824 */ /* 0x000fe200078e02ff */
[-C--:B------:R-:W-:Y:S01]  /*0760*/  LEA.HI.X.SX32 R65, R63, R17.reuse, 0x1, P1 ;  /* 0x000000113f417211 */ /* 0x080fe200008f0eff */
[----:B------:R-:W-:Y:S01]  /*0770*/  IMAD R73, R73, 0x1f, RZ ;  /* 0x0000001f49497824 */ /* 0x000fe200078e02ff */
[----:B------:R-:W-:Y:S01]  /*0780*/  IADD3 R56, P2, R85, R16, RZ ;  /* 0x0000001055387210 */ /* 0x000fe20007f5e0ff */
[----:B------:R-:W5:Y:S01]  /*0790*/  LDG.E.U16 R32, desc[UR22][R32.64] ;  /* 0x0000001620207981 */ /* 0x000f62000c1e1500 */
[----:B------:R-:W-:-:S02]  /*07a0*/  LEA.HI.X.SX32 R55, R67, R17, 0x1, P0 ;  /* 0x0000001143377211 */ /* 0x000fc400000f0eff */
[-C--:B------:R-:W-:Y:S01]  /*07b0*/  IADD3 R62, P6, R87, R16.reuse, RZ ;  /* 0x00000010573e7210 */ /* 0x080fe20007fde0ff */
[----:B------:R-:W5:Y:S01]  /*07c0*/  LDG.E.U16 R64, desc[UR22][R64.64] ;  /* 0x0000001640407981 */ /* 0x000f62000c1e1500 */
[-C--:B------:R-:W-:Y:S02]  /*07d0*/  LEA.HI.X.SX32 R51, R59, R17.reuse, 0x1, P4 ;  /* 0x000000113b337211 */ /* 0x080fe400020f0eff */
[-C--:B------:R-:W-:Y:S01]  /*07e0*/  IADD3 R60, P4, R89, R16.reuse, RZ ;  /* 0x00000010593c7210 */ /* 0x080fe20007f9e0ff */
[----:B------:R-:W5:Y:S01]  /*07f0*/  LDG.E.U16 R38, desc[UR22][R38.64] ;  /* 0x0000001626267981 */ /* 0x000f62000c1e1500 */
[----:B0-----:R-:W-:Y:S02]  /*0800*/  IADD3 R16, P5, R91, R16, RZ ;  /* 0x000000105b107210 */ /* 0x001fe40007fbe0ff */
[-C--:B------:R-:W-:Y:S01]  /*0810*/  LEA.HI.X.SX32 R59, R57, R17.reuse, 0x1, P3 ;  /* 0x00000011393b7211 */ /* 0x080fe200018f0eff */
[----:B------:R0:W5:Y:S01]  /*0820*/  LDG.E.U16 R4, desc[UR22][R4.64] ;  /* 0x0000001604047981 */ /* 0x000162000c1e1500 */
[----:B------:R-:W-:-:S02]  /*0830*/  LEA.HI.X.SX32 R57, R69, R17, 0x1, P2 ;  /* 0x0000001145397211 */ /* 0x000fc400010f0eff */
[-C--:B------:R-:W-:Y:S01]  /*0840*/  LEA.HI.X.SX32 R63, R61, R17.reuse, 0x1, P6 ;  /* 0x000000113d3f7211 */ /* 0x080fe200030f0eff */
[----:B------:R-:W5:Y:S01]  /*0850*/  LDG.E.U16 R54, desc[UR22][R54.64] ;  /* 0x0000001636367981 */ /* 0x000f62000c1e1500 */
[-C--:B------:R-:W-:Y:S02]  /*0860*/  LEA.HI.X.SX32 R61, R71, R17.reuse, 0x1, P4 ;  /* 0x00000011473d7211 */ /* 0x080fe400020f0eff */
[----:B------:R-:W-:Y:S01]  /*0870*/  LEA.HI.X.SX32 R17, R73, R17, 0x1, P5 ;  /* 0x0000001149117211 */ /* 0x000fe200028f0eff */
[----:B------:R-:W5:Y:S04]  /*0880*/  LDG.E.U16 R14, desc[UR22][R14.64] ;  /* 0x000000160e0e7981 */ /* 0x000f68000c1e1500 */
        /* <DEDUP_REMOVED lines=11> */
[----:B------:R1:W5:Y:S04]  /*0940*/  LDG.E.U16 R10, desc[UR22][R10.64] ;  /* 0x000000160a0a7981 */ /* 0x000368000c1e1500 */
[----:B------:R-:W5:Y:S04]  /*0950*/  LDG.E.U16 R44, desc[UR22][R44.64] ;  /* 0x000000162c2c7981 */ /* 0x000f68000c1e1500 */
[----:B------:R-:W5:Y:S04]  /*0960*/  LDG.E.U16 R50, desc[UR22][R50.64] ;  /* 0x0000001632327981 */ /* 0x000f68000c1e1500 */
[----:B------:R-:W5:Y:S04]  /*0970*/  LDG.E.U16 R60, desc[UR22][R60.64] ;  /* 0x000000163c3c7981 */ /* 0x000f68000c1e1500 */
[----:B------:R-:W5:Y:S04]  /*0980*/  LDG.E.U16 R28, desc[UR22][R28.64] ;  /* 0x000000161c1c7981 */ /* 0x000f68000c1e1500 */
[----:B------:R-:W5:Y:S04]  /*0990*/  LDG.E.U16 R46, desc[UR22][R46.64] ;  /* 0x000000162e2e7981 */ /* 0x000f68000c1e1500 */
[----:B------:R-:W5:Y:S04]  /*09a0*/  LDG.E.U16 R52, desc[UR22][R52.64] ;  /* 0x0000001634347981 */ /* 0x000f68000c1e1500 */
[----:B------:R-:W5:Y:S01]  /*09b0*/  LDG.E.U16 R16, desc[UR22][R16.64] ;  /* 0x0000001610107981 */ /* 0x000f62000c1e1500 */
[----:B------:R-:W0:Y:S01]  /*09c0*/  S2UR UR4, SR_CgaCtaId ;  /* 0x00000000000479c3 */ /* 0x000e220000008800 */
[----:B------:R-:W-:-:S02]  /*09d0*/  UMOV UR21, 0x400 ;  /* 0x0000040000157882 */ /* 0x000fc40000000000 */
[----:B0-----:R-:W-:-:S05]  /*09e0*/  ULEA UR21, UR4, UR21, 0x18 ;  /* 0x0000001504157291 */ /* 0x001fca000f8ec03f */
[----:B------:R-:W0:Y:S01]  /*09f0*/  S2UR UR4, SR_CTAID.X ;  /* 0x00000000000479c3 */ /* 0x000e220000002500 */
[C---:B------:R-:W-:Y:S01]  /*0a00*/  IMAD.SHL.U32 R91, R0.reuse, 0x2, RZ ;  /* 0x00000002005b7824 */ /* 0x040fe200078e00ff */
[----:B------:R-:W-:-:S04]  /*0a10*/  LOP3.LUT R5, R0, 0xc0, RZ, 0xc0, !PT ;  /* 0x000000c000057812 */ /* 0x000fc800078ec0ff */
[----:B------:R-:W-:-:S04]  /*0a20*/  LOP3.LUT R66, R91, 0x7e, RZ, 0xc0, !PT ;  /* 0x0000007e5b427812 */ /* 0x000fc800078ec0ff */
[----:B------:R-:W-:Y:S01]  /*0a30*/  LEA R3, R5, R66, 0x6 ;  /* 0x0000004205037211 */ /* 0x000fe200078e30ff */
[----:B0-----:R-:W-:-:S04]  /*0a40*/  USHF.L.U32 UR4, UR4, 0x8, URZ ;  /* 0x0000000804047899 */ /* 0x001fc8000800063f */
[----:B------:R-:W-:-:S04]  /*0a50*/  UIADD3 UR24, UR4, 0x100, URZ ;  /* 0x0000010004187890 */ /* 0x000fc8000fffe03f */
[----:B------:R-:W-:Y:S01]  /*0a60*/  UISETP.GE.AND UP0, UPT, UR24, 0x1, UPT ;  /* 0x000000011800788c */ /* 0x000fe2000bf06270 */
[C---:B------:R-:W-:Y:S02]  /*0a70*/  LOP3.LUT R7, R3.reuse, 0x10, RZ, 0x3c, !PT ;  /* 0x0000001003077812 */ /* 0x040fe400078e3cff */
[----:B------:R-:W-:-:S03]  /*0a80*/  LOP3.LUT R9, R3, 0x20, RZ, 0x3c, !PT ;  /* 0x0000002003097812 */ /* 0x000fc600078e3cff */
[----:B------:R-:W-:Y:S02]  /*0a90*/  PLOP3.LUT P0, PT, PT, PT, UP0, 0x80, 0x0 ;  /* 0x000000000000781c */ /* 0x000fe40003f0f008 */
[C---:B-1----:R-:W-:Y:S02]  /*0aa0*/  LOP3.LUT R11, R3.reuse, 0x30, RZ, 0x3c, !PT ;  /* 0x00000030030b7812 */ /* 0x042fe400078e3cff */
[----:B------:R-:W-:Y:S01]  /*0ab0*/  LOP3.LUT R13, R3, 0x40, RZ, 0x3c, !PT ;  /* 0x00000040030d7812 */ /* 0x000fe200078e3cff */
[C---:B------:R-:W-:Y:S01]  /*0ac0*/  IMAD.SHL.U32 R96, R0.reuse, 0x80, RZ ;  /* 0x0000008000607824 */ /* 0x040fe200078e00ff */
[C---:B------:R-:W-:Y:S01]  /*0ad0*/  SHF.L.U32 R97, R0.reuse, 0x4, RZ ;  /* 0x0000000400617819 */ /* 0x040fe200000006ff */
[C---:B------:R-:W-:Y:S01]  /*0ae0*/  IMAD.SHL.U32 R95, R0.reuse, 0x8, RZ ;  /* 0x00000008005f7824 */ /* 0x040fe200078e00ff */
[----:B------:R-:W-:Y:S01]  /*0af0*/  SHF.L.U32 R94, R0, 0x2, RZ ;  /* 0x00000002005e7819 */ /* 0x000fe200000006ff */
[----:B------:R-:W-:Y:S01]  /*0b00*/  IMAD.MOV.U32 R100, RZ, RZ, 0x3f800000 ;  /* 0x3f800000ff647424 */ /* 0x000fe200078e00ff */
[----:B------:R-:W-:Y:S01]  /*0b10*/  MOV R102, 0x3f800000 ;  /* 0x3f80000000667802 */ /* 0x000fe20000000f00 */
[----:B------:R-:W-:Y:S01]  /*0b20*/  IMAD.MOV.U32 R43, RZ, RZ, -0x800000 ;  /* 0xff800000ff2b7424 */ /* 0x000fe200078e00ff */
[----:B------:R-:W-:Y:S01]  /*0b30*/  CS2R R72, SRZ ;  /* 0x0000000000487805 */ /* 0x000fe2000001ff00 */
[----:B------:R-:W-:Y:S01]  /*0b40*/  IMAD.MOV.U32 R105, RZ, RZ, -0x800000 ;  /* 0xff800000ff697424 */ /* 0x000fe200078e00ff */
[----:B------:R-:W-:Y:S01]  /*0b50*/  CS2R R74, SRZ ;  /* 0x00000000004a7805 */ /* 0x000fe2000001ff00 */
[----:B------:R-:W-:Y:S01]  /*0b60*/  IMAD.MOV.U32 R113, RZ, RZ, -0x800000 ;  /* 0xff800000ff717424 */ /* 0x000fe200078e00ff */
[----:B------:R-:W-:Y:S01]  /*0b70*/  CS2R R76, SRZ ;  /* 0x00000000004c7805 */ /* 0x000fe2000001ff00 */
[----:B------:R-:W-:Y:S01]  /*0b80*/  IMAD.MOV.U32 R103, RZ, RZ, 0x3f800000 ;  /* 0x3f800000ff677424 */ /* 0x000fe200078e00ff */
[----:B------:R-:W-:Y:S01]  /*0b90*/  CS2R R78, SRZ ;  /* 0x00000000004e7805 */ /* 0x000fe2000001ff00 */
[----:B------:R-:W-:Y:S01]  /*0ba0*/  IMAD.MOV.U32 R104, RZ, RZ, 0x3f800000 ;  /* 0x3f800000ff687424 */ /* 0x000fe200078e00ff */
[----:B------:R-:W-:-:S02]  /*0bb0*/  CS2R R80, SRZ ;  /* 0x0000000000507805 */ /* 0x000fc4000001ff00 */
[----:B------:R-:W-:Y:S02]  /*0bc0*/  CS2R R82, SRZ ;  /* 0x0000000000527805 */ /* 0x000fe4000001ff00 */
[----:B------:R-:W-:Y:S02]  /*0bd0*/  CS2R R84, SRZ ;  /* 0x0000000000547805 */ /* 0x000fe4000001ff00 */
[----:B------:R-:W-:Y:S02]  /*0be0*/  CS2R R86, SRZ ;  /* 0x0000000000567805 */ /* 0x000fe4000001ff00 */
[----:B------:R-:W-:Y:S02]  /*0bf0*/  CS2R R66, SRZ ;  /* 0x0000000000427805 */ /* 0x000fe4000001ff00 */
[----:B------:R-:W-:Y:S02]  /*0c00*/  CS2R R68, SRZ ;  /* 0x0000000000447805 */ /* 0x000fe4000001ff00 */
[----:B------:R-:W-:-:S02]  /*0c10*/  CS2R R70, SRZ ;  /* 0x0000000000467805 */ /* 0x000fc4000001ff00 */
[----:B------:R-:W-:Y:S02]  /*0c20*/  LOP3.LUT R97, R97, 0xf0, RZ, 0xc0, !PT ;  /* 0x000000f061617812 */ /* 0x000fe400078ec0ff */
[----:B------:R-:W-:Y:S02]  /*0c30*/  LOP3.LUT R96, R96, 0x800, RZ, 0xc0, !PT ;  /* 0x0000080060607812 */ /* 0x000fe400078ec0ff */
[----:B------:R-:W-:Y:S02]  /*0c40*/  LOP3.LUT R95, R95, 0x38, RZ, 0xc0, !PT ;  /* 0x000000385f5f7812 */ /* 0x000fe400078ec0ff */
[----:B------:R-:W-:Y:S01]  /*0c50*/  LOP3.LUT R94, R94, 0x3c0, RZ, 0xc0, !PT ;  /* 0x000003c05e5e7812 */ /* 0x000fe200078ec0ff */
[----:B--2---:R-:W-:Y:S04]  /*0c60*/  STS.U16 [R3+UR21], R23 ;  /* 0x0000001703007988 */ /* 0x004fe80008000415 */
[----:B---3--:R-:W-:Y:S04]  /*0c70*/  STS.U16 [R3+UR21+0x400], R2 ;  /* 0x0004000203007988 */ /* 0x008fe80008000415 */
[----:B----4-:R-:W-:Y:S04]  /*0c80*/  STS.U16 [R3+UR21+0x800], R20 ;  /* 0x0008001403007988 */ /* 0x010fe80008000415 */
[----:B-----5:R-:W-:Y:S04]  /*0c90*/  STS.U16 [R3+UR21+0xc00], R6 ;  /* 0x000c000603007988 */ /* 0x020fe80008000415 */
[----:B------:R-:W-:Y:S04]  /*0ca0*/  STS.U16 [R7+UR21+0x80], R30 ;  /* 0x0000801e07007988 */ /* 0x000fe80008000415 */
[----:B------:R-:W-:Y:S04]  /*0cb0*/  STS.U16 [R7+UR21+0x480], R34 ;  /* 0x0004802207007988 */ /* 0x000fe80008000415 */
[----:B------:R-:W-:Y:S04]  /*0cc0*/  STS.U16 [R7+UR21+0x880], R8 ;  /* 0x0008800807007988 */ /* 0x000fe80008000415 */
[----:B------:R0:W-:Y:S04]  /*0cd0*/  STS.U16 [R7+UR21+0xc80], R64 ;  /* 0x000c804007007988 */ /* 0x0001e80008000415 */
[----:B------:R-:W-:Y:S04]  /*0ce0*/  STS.U16 [R9+UR21+0x100], R32 ;  /* 0x0001002009007988 */ /* 0x000fe80008000415 */
[----:B------:R-:W-:Y:S01]  /*0cf0*/  STS.U16 [R9+UR21+0x500], R38 ;  /* 0x0005002609007988 */ /* 0x000fe20008000415 */
[----:B0-----:R-:W-:-:S03]  /*0d00*/  LOP3.LUT R7, R3, 0x50, RZ, 0x3c, !PT ;  /* 0x0000005003077812 */ /* 0x001fc600078e3cff */
[----:B------:R-:W-:Y:S04]  /*0d10*/  STS.U16 [R9+UR21+0x900], R4 ;  /* 0x0009000409007988 */ /* 0x000fe80008000415 */
[----:B------:R0:W-:Y:S04]  /*0d20*/  STS.U16 [R9+UR21+0xd00], R54 ;  /* 0x000d003609007988 */ /* 0x0001e80008000415 */
[----:B------:R-:W-:Y:S04]  /*0d30*/  STS.U16 [R11+UR21+0x180], R14 ;  /* 0x0001800e0b007988 */ /* 0x000fe80008000415 */
[----:B------:R-:W-:Y:S01]  /*0d40*/  STS.U16 [R11+UR21+0x580], R40 ;  /* 0x000580280b007988 */ /* 0x000fe20008000415 */
[----:B0-----:R-:W-:-:S02]  /*0d50*/  LOP3.LUT R9, R3, 0x60, RZ, 0x3c, !PT ;  /* 0x0000006003097812 */ /* 0x001fc400078e3cff */
[----:B------:R-:W-:Y:S01]  /*0d60*/  LOP3.LUT R3, R3, 0x70, RZ, 0x3c, !PT ;  /* 0x0000007003037812 */ /* 0x000fe200078e3cff */
[----:B------:R-:W-:Y:S04]  /*0d70*/  STS.U16 [R11+UR21+0x980], R12 ;  /* 0x0009800c0b007988 */ /* 0x000fe80008000415 */
[----:B------:R-:W-:Y:S04]  /*0d80*/  STS.U16 [R11+UR21+0xd80], R58 ;  /* 0x000d803a0b007988 */ /* 0x000fe80008000415 */
[----:B------:R-:W-:Y:S04]  /*0d90*/  STS.U16 [R13+UR21+0x200], R36 ;  /* 0x000200240d007988 */ /* 0x000fe80008000415 */
[----:B------:R0:W-:Y:S04]  /*0da0*/  STS.U16 [R13+UR21+0x600], R18 ;  /* 0x000600120d007988 */ /* 0x0001e80008000415 */
[----:B------:R-:W-:Y:S04]  /*0db0*/  STS.U16 [R13+UR21+0xa00], R24 ;  /* 0x000a00180d007988 */ /* 0x000fe80008000415 */
[----:B------:R1:W-:Y:S04]  /*0dc0*/  STS.U16 [R13+UR21+0xe00], R56 ;  /* 0x000e00380d007988 */ /* 0x0003e80008000415 */
[----:B------:R-:W-:Y:S04]  /*0dd0*/  STS.U16 [R7+UR21+0x280], R26 ;  /* 0x0002801a07007988 */ /* 0x000fe80008000415 */
[----:B------:R-:W-:Y:S04]  /*0de0*/  STS.U16 [R7+UR21+0x680], R42 ;  /* 0x0006802a07007988 */ /* 0x000fe80008000415 */
[----:B------:R-:W-:Y:S04]  /*0df0*/  STS.U16 [R7+UR21+0xa80], R48 ;  /* 0x000a803007007988 */ /* 0x000fe80008000415 */
[----:B------:R-:W-:Y:S04]  /*0e00*/  STS.U16 [R7+UR21+0xe80], R62 ;  /* 0x000e803e07007988 */ /* 0x000fe80008000415 */
[----:B------:R-:W-:Y:S04]  /*0e10*/  STS.U16 [R9+UR21+0x300], R10 ;  /* 0x0003000a09007988 */ /* 0x000fe80008000415 */
[----:B------:R-:W-:Y:S04]  /*0e20*/  STS.U16 [R9+UR21+0x700], R44 ;  /* 0x0007002c09007988 */ /* 0x000fe80008000415 */
[----:B------:R-:W-:Y:S04]  /*0e30*/  STS.U16 [R9+UR21+0xb00], R50 ;  /* 0x000b003209007988 */ /* 0x000fe80008000415 */
[----:B------:R2:W-:Y:S01]  /*0e40*/  STS.U16 [R9+UR21+0xf00], R60 ;  /* 0x000f003c09007988 */ /* 0x0005e20008000415 */
[----:B0-----:R-:W-:-:S03]  /*0e50*/  MOV R18, 0xff800000 ;  /* 0xff80000000127802 */ /* 0x001fc60000000f00 */
[----:B------:R-:W-:Y:S01]  /*0e60*/  STS.U16 [R3+UR21+0x380], R28 ;  /* 0x0003801c03007988 */ /* 0x000fe20008000415 */
[----:B-1----:R-:W-:-:S03]  /*0e70*/  CS2R R56, SRZ ;  /* 0x0000000000387805 */ /* 0x002fc6000001ff00 */
[----:B------:R-:W-:Y:S01]  /*0e80*/  STS.U16 [R3+UR21+0x780], R46 ;  /* 0x0007802e03007988 */ /* 0x000fe20008000415 */
[----:B------:R-:W-:-:S03]  /*0e90*/  CS2R R58, SRZ ;  /* 0x00000000003a7805 */ /* 0x000fc6000001ff00 */
[----:B------:R-:W-:Y:S01]  /*0ea0*/  STS.U16 [R3+UR21+0xb80], R52 ;  /* 0x000b803403007988 */ /* 0x000fe20008000415 */
[----:B--2---:R-:W-:-:S03]  /*0eb0*/  CS2R R60, SRZ ;  /* 0x00000000003c7805 */ /* 0x004fc6000001ff00 */
[----:B------:R0:W-:Y:S01]  /*0ec0*/  STS.U16 [R3+UR21+0xf80], R16 ;  /* 0x000f801003007988 */ /* 0x0001e20008000415 */
[----:B------:R-:W-:Y:S02]  /*0ed0*/  CS2R R62, SRZ ;  /* 0x00000000003e7805 */ /* 0x000fe4000001ff00 */
[----:B------:R-:W-:Y:S02]  /*0ee0*/  CS2R R64, SRZ ;  /* 0x0000000000407805 */ /* 0x000fe4000001ff00 */
[C---:B------:R-:W-:Y:S02]  /*0ef0*/  LOP3.LUT R2, R0.reuse, 0xff, RZ, 0xc0, !PT ;  /* 0x000000ff00027812 */ /* 0x040fe400078ec0ff */
[----:B0-----:R-:W-:Y:S01]  /*0f00*/  LOP3.LUT R3, R0, 0xe0, RZ, 0xc0, !PT ;  /* 0x000000e000037812 */ /* 0x001fe200078ec0ff */
[----:B------:R-:W-:Y:S06]  /*0f10*/  @!P0 BRA `(.L_x_0) ;  /* 0x0000002000f88947 */ /* 0x000fec0003800000 */
[----:B------:R-:W-:Y:S01]  /*0f20*/  IMAD.SHL.U32 R2, R2, 0x2, RZ ;  /* 0x0000000202027824 */ /* 0x000fe200078e00ff */
[----:B------:R-:W-:Y:S01]  /*0f30*/  SHF.R.U32.HI R93, RZ, 0x2, R5 ;  /* 0x00000002ff5d7819 */ /* 0x000fe20000011605 */
[----:B------:R-:W-:Y:S01]  /*0f40*/  ULDC.64 UR16, c[0x0][0x250] ;  /* 0x0000940000107ab9 */ /* 0x000fe20000000a00 */
[----:B------:R-:W-:Y:S01]  /*0f50*/  ULDC UR5, c[0x0][0x258] ;  /* 0x0000960000057ab9 */ /* 0x000fe20000000800 */
[----:B------:R-:W-:Y:S01]  /*0f60*/  UIMAD UR16, UR20, UR16, URZ ;  /* 0x00000010141072a4 */ /* 0x000fe2000f8e023f */
[----:B------:R-:W-:Y:S01]  /*0f70*/  LOP3.LUT R93, R2, R93, RZ, 0x3c, !PT ;  /* 0x0000005d025d7212 */ /* 0x000fe200078e3cff */
[----:B------:R-:W-:Y:S01]  /*0f80*/  ULDC.64 UR18, c[0x0][0x260] ;  /* 0x0000980000127ab9 */ /* 0x000fe20000000a00 */
[----:B------:R-:W-:Y:S01]  /*0f90*/  LOP3.LUT R2, R0, 0x1f, RZ, 0xc0, !PT ;  /* 0x0000001f00027812 */ /* 0x000fe200078ec0ff */
[----:B------:R-:W0:Y:S01]  /*0fa0*/  LDC R14, c[0x0][0x268] ;  /* 0x00009a00ff0e7b82 */ /* 0x000e220000000800 */
[----:B------:R-:W-:Y:S01]  /*0fb0*/  SHF.R.U32.HI R92, RZ, 0x1, R3 ;  /* 0x00000001ff5c7819 */ /* 0x000fe20000011603 */
[----:B------:R-:W-:Y:S01]  /*0fc0*/  UIMAD UR18, UR20, UR18, URZ ;  /* 0x00000012141272a4 */ /* 0x000fe2000f8e023f */
[--C-:B------:R-:W-:Y:S01]  /*0fd0*/  SHF.R.U32.HI R4, RZ, 0x5, R0.reuse ;  /* 0x00000005ff047819 */ /* 0x100fe20000011600 */
[----:B------:R-:W-:Y:S01]  /*0fe0*/  IMAD R3, R2, UR5, RZ ;  /* 0x0000000502037c24 */ /* 0x000fe2000f8e02ff */
[----:B------:R-:W-:Y:S01]  /*0ff0*/  USHF.L.U32 UR5, UR16, 0x1, URZ ;  /* 0x0000000110057899 */ /* 0x000fe2000800063f */
[--C-:B------:R-:W-:Y:S01]  /*1000*/  SHF.R.U32.HI R5, RZ, 0x2, R0.reuse ;  /* 0x00000002ff057819 */ /* 0x100fe20000011600 */
[----:B------:R-:W-:Y:S01]  /*1010*/  USHF.L.U32 UR6, UR18, 0x1, URZ ;  /* 0x0000000112067899 */ /* 0x000fe2000800063f */
[----:B------:R-:W-:Y:S01]  /*1020*/  R2UR UR25, R4 ;  /* 0x00000000041972ca */ /* 0x000fe200000e0000 */
[----:B------:R-:W-:Y:S01]  /*1030*/  IMAD R4, R2, UR19, RZ ;  /* 0x0000001302047c24 */ /* 0x000fe2000f8e02ff */
[----:B------:R-:W-:Y:S01]  /*1040*/  SGXT.U32 R5, R5, 0x3 ;  /* 0x000000030505781a */ /* 0x000fe20000000000 */
[----:B------:R-:W-:Y:S01]  /*1050*/  IMAD.SHL.U32 R2, R3, 0x2, RZ ;  /* 0x0000000203027824 */ /* 0x000fe200078e00ff */
[----:B------:R-:W-:Y:S01]  /*1060*/  SHF.R.U32.HI R6, RZ, 0x5, R0 ;  /* 0x00000005ff067819 */ /* 0x000fe20000011600 */
[----:B------:R-:W-:Y:S01]  /*1070*/  IMAD.U32 R7, RZ, RZ, UR5 ;  /* 0x00000005ff077e24 */ /* 0x000fe2000f8e00ff */
[----:B------:R-:W-:Y:S01]  /*1080*/  ULDC.64 UR8, c[0x0][0x218] ;  /* 0x0000860000087ab9 */ /* 0x000fe20000000a00 */
[----:B------:R-:W-:Y:S01]  /*1090*/  LOP3.LUT R92, R92, UR4, R5, 0xfe, !PT ;  /* 0x000000045c5c7c12 */ /* 0x000fe2000f8efe05 */
[----:B------:R-:W-:Y:S01]  /*10a0*/  IMAD.U32 R16, RZ, RZ, UR6 ;  /* 0x00000006ff107e24 */ /* 0x000fe2000f8e00ff */
[----:B------:R-:W-:Y:S01]  /*10b0*/  SHF.L.U32 R5, R4, 0x1, RZ ;  /* 0x0000000104057819 */ /* 0x000fe200000006ff */
[----:B------:R-:W-:Y:S01]  /*10c0*/  ULDC.64 UR10, c[0x0][0x220] ;  /* 0x00008800000a7ab9 */ /* 0x000fe20000000a00 */
[----:B------:R-:W-:Y:S01]  /*10d0*/  IADD3 R8, P0, P1, R2, UR8, R7 ;  /* 0x0000000802087c10 */ /* 0x000fe2000f91e007 */
[----:B------:R-:W-:Y:S01]  /*10e0*/  UIMAD.WIDE UR4, UR16, 0x2, URZ ;  /* 0x00000002100478a5 */ /* 0x000fe2000f8e023f */
[----:B------:R-:W-:Y:S01]  /*10f0*/  SGXT.U32 R2, R6, 0x3 ;  /* 0x000000030602781a */ /* 0x000fe20000000000 */
[----:B------:R-:W-:Y:S01]  /*1100*/  UIMAD.WIDE UR6, UR18, 0x2, URZ ;  /* 0x00000002120678a5 */ /* 0x000fe2000f8e023f */
[----:B------:R-:W-:Y:S01]  /*1110*/  IADD3 R16, P2, P3, R5, UR10, R16 ;  /* 0x0000000a05107c10 */ /* 0x000fe2000fb5e010 */
[----:B------:R-:W-:Y:S01]  /*1120*/  IMAD.U32 R10, RZ, RZ, UR17 ;  /* 0x00000011ff0a7e24 */ /* 0x000fe2000f8e00ff */
[----:B------:R-:W-:Y:S01]  /*1130*/  MOV R6, UR17 ;  /* 0x0000001100067c02 */ /* 0x000fe20008000f00 */
[C---:B------:R-:W-:Y:S01]  /*1140*/  IMAD R5, R2.reuse, UR17, RZ ;  /* 0x0000001102057c24 */ /* 0x040fe2000f8e02ff */
[----:B------:R-:W-:Y:S01]  /*1150*/  LOP3.LUT R91, R91, 0x6, RZ, 0xc0, !PT ;  /* 0x000000065b5b7812 */ /* 0x000fe200078ec0ff */
[----:B0-----:R-:W-:Y:S01]  /*1160*/  IMAD R11, R2, R14, RZ ;  /* 0x0000000e020b7224 */ /* 0x001fe200078e02ff */
[----:B------:R-:W-:Y:S01]  /*1170*/  MOV R100, 0x3f800000 ;  /* 0x3f80000000647802 */ /* 0x000fe20000000f00 */
[----:B------:R-:W-:Y:S01]  /*1180*/  IMAD.U32 R20, RZ, RZ, UR17 ;  /* 0x00000011ff147e24 */ /* 0x000fe2000f8e00ff */
[----:B------:R-:W-:Y:S01]  /*1190*/  LEA R7, R6, R5, 0x3 ;  /* 0x0000000506077211 */ /* 0x000fe200078e18ff */
[----:B------:R-:W-:Y:S01]  /*11a0*/  IMAD.HI R3, R3, 0x2, RZ ;  /* 0x0000000203037827 */ /* 0x000fe200078e02ff */
[----:B------:R-:W-:-:S02]  /*11b0*/  LEA R13, R14, R11, 0x3 ;  /* 0x0000000b0e0d7211 */ /* 0x000fc400078e18ff */
[----:B------:R-:W-:Y:S02]  /*11c0*/  CS2R R72, SRZ ;  /* 0x0000000000487805 */ /* 0x000fe4000001ff00 */
[----:B------:R-:W-:Y:S01]  /*11d0*/  MOV R104, 0x3f800000 ;  /* 0x3f80000000687802 */ /* 0x000fe20000000f00 */
[----:B------:R-:W-:Y:S01]  /*11e0*/  IMAD.HI R4, R4, 0x2, RZ ;  /* 0x0000000204047827 */ /* 0x000fe200078e02ff */
[----:B------:R-:W-:Y:S02]  /*11f0*/  MOV R101, 0xff800000 ;  /* 0xff80000000657802 */ /* 0x000fe40000000f00 */
[----:B------:R-:W-:Y:S02]  /*1200*/  CS2R R74, SRZ ;  /* 0x00000000004a7805 */ /* 0x000fe4000001ff00 */
[----:B------:R-:W-:Y:S01]  /*1210*/  CS2R R76, SRZ ;  /* 0x00000000004c7805 */ /* 0x000fe2000001ff00 */
[----:B------:R-:W-:Y:S01]  /*1220*/  IMAD.U32 R12, RZ, RZ, UR5 ;  /* 0x00000005ff0c7e24 */ /* 0x000fe2000f8e00ff */
[----:B------:R-:W-:Y:S01]  /*1230*/  UIADD3 UR5, UR21, 0x4000, URZ ;  /* 0x0000400015057890 */ /* 0x000fe2000fffe03f */
[----:B------:R-:W-:Y:S01]  /*1240*/  IMAD.U32 R15, RZ, RZ, UR7 ;  /* 0x00000007ff0f7e24 */ /* 0x000fe2000f8e00ff */
[----:B------:R-:W-:Y:S01]  /*1250*/  CS2R R78, SRZ ;  /* 0x00000000004e7805 */ /* 0x000fe2000001ff00 */
[----:B------:R-:W-:Y:S01]  /*1260*/  IMAD R9, R10, 0x8, R7 ;  /* 0x000000080a097824 */ /* 0x000fe200078e0207 */
[----:B------:R-:W-:Y:S01]  /*1270*/  IADD3.X R12, R3, UR9, R12, P0, P1 ;  /* 0x00000009030c7c10 */ /* 0x000fe200087e240c */
[----:B------:R-:W-:Y:S01]  /*1280*/  USHF.R.U32.HI UR5, URZ, 0x4, UR5 ;  /* 0x000000043f057899 */ /* 0x000fe20008011605 */
[----:B------:R-:W-:Y:S01]  /*1290*/  IADD3.X R18, R4, UR11, R15, P2, P3 ;  /* 0x0000000b04127c10 */ /* 0x000fe200097e640f */
[----:B------:R-:W-:Y:S01]  /*12a0*/  IMAD R15, R14, 0x8, R13 ;  /* 0x000000080e0f7824 */ /* 0x000fe200078e020d */
[----:B------:R-:W-:Y:S01]  /*12b0*/  LEA R10, R20, R9, 0x3 ;  /* 0x00000009140a7211 */ /* 0x000fe200078e18ff */
[----:B------:R-:W-:Y:S01]  /*12c0*/  USGXT.U32 UR8, UR5, 0xe ;  /* 0x0000000e0508789a */ /* 0x000fe20008000000 */
[-C--:B------:R-:W-:Y:S01]  /*12d0*/  LEA R2, P0, R5, R8.reuse, 0x1 ;  /* 0x0000000805027211 */ /* 0x080fe200078008ff */
[----:B------:R-:W-:Y:S01]  /*12e0*/  IMAD R17, R14, 0x8, R15 ;  /* 0x000000080e117824 */ /* 0x000fe200078e020f */
[-C--:B------:R-:W-:Y:S01]  /*12f0*/  LEA R4, P1, R7, R8.reuse, 0x1 ;  /* 0x0000000807047211 */ /* 0x080fe200078208ff */
[----:B------:R-:W-:Y:S01]  /*1300*/  IMAD.MOV.U32 R90, RZ, RZ, -0x800000 ;  /* 0xff800000ff5a7424 */ /* 0x000fe200078e00ff */
[-C--:B------:R-:W-:Y:S01]  /*1310*/  LEA R6, P2, R9, R8.reuse, 0x1 ;  /* 0x0000000809067211 */ /* 0x080fe200078408ff */
[----:B------:R-:W-:Y:S01]  /*1320*/  IMAD.MOV.U32 R102, RZ, RZ, 0x3f800000 ;  /* 0x3f800000ff667424 */ /* 0x000fe200078e00ff */
[----:B------:R-:W-:Y:S01]  /*1330*/  LEA R8, P3, R10, R8, 0x1 ;  /* 0x000000080a087211 */ /* 0x000fe200078608ff */
[----:B------:R-:W-:Y:S01]  /*1340*/  IMAD.MOV.U32 R103, RZ, RZ, 0x3f800000 ;  /* 0x3f800000ff677424 */ /* 0x000fe200078e00ff */
[-C--:B------:R-:W-:Y:S01]  /*1350*/  LEA.HI.X.SX32 R3, R5, R12.reuse, 0x1, P0 ;  /* 0x0000000c05037211 */ /* 0x080fe200000f0eff */
[----:B------:R-:W-:Y:S01]  /*1360*/  IMAD.MOV.U32 R99, RZ, RZ, -0x800000 ;  /* 0xff800000ff637424 */ /* 0x000fe200078e00ff */
[-C--:B------:R-:W-:Y:S01]  /*1370*/  LEA.HI.X.SX32 R5, R7, R12.reuse, 0x1, P1 ;  /* 0x0000000c07057211 */ /* 0x080fe200008f0eff */
[----:B------:R-:W-:Y:S01]  /*1380*/  IMAD.MOV.U32 R98, RZ, RZ, -0x800000 ;  /* 0xff800000ff627424 */ /* 0x000fe200078e00ff */
[----:B------:R-:W-:-:S02]  /*1390*/  LEA.HI.X.SX32 R7, R9, R12, 0x1, P2 ;  /* 0x0000000c09077211 */ /* 0x000fc400010f0eff */
[----:B------:R-:W-:Y:S02]  /*13a0*/  CS2R R80, SRZ ;  /* 0x0000000000507805 */ /* 0x000fe4000001ff00 */
[----:B------:R-:W-:Y:S02]  /*13b0*/  LEA.HI.X.SX32 R9, R10, R12, 0x1, P3 ;  /* 0x0000000c0a097211 */ /* 0x000fe400018f0eff */
[----:B------:R-:W-:Y:S02]  /*13c0*/  CS2R R82, SRZ ;  /* 0x0000000000527805 */ /* 0x000fe4000001ff00 */
[-C--:B------:R-:W-:Y:S02]  /*13d0*/  LEA R10, P0, R11, R16.reuse, 0x1 ;  /* 0x000000100b0a7211 */ /* 0x080fe400078008ff */
[----:B------:R-:W-:Y:S02]  /*13e0*/  CS2R R84, SRZ ;  /* 0x0000000000547805 */ /* 0x000fe4000001ff00 */
[----:B------:R-:W-:-:S02]  /*13f0*/  LEA R12, P1, R13, R16, 0x1 ;  /* 0x000000100d0c7211 */ /* 0x000fc400078208ff */
[----:B------:R-:W-:Y:S02]  /*1400*/  CS2R R86, SRZ ;  /* 0x0000000000567805 */ /* 0x000fe4000001ff00 */
[-C--:B------:R-:W-:Y:S02]  /*1410*/  LEA R14, P2, R15, R16.reuse, 0x1 ;  /* 0x000000100f0e7211 */ /* 0x080fe400078408ff */
[----:B------:R-:W-:Y:S02]  /*1420*/  CS2R R56, SRZ ;  /* 0x0000000000387805 */ /* 0x000fe4000001ff00 */
[----:B------:R-:W-:Y:S02]  /*1430*/  LEA R16, P3, R17, R16, 0x1 ;  /* 0x0000001011107211 */ /* 0x000fe400078608ff */
[----:B------:R-:W-:Y:S02]  /*1440*/  CS2R R58, SRZ ;  /* 0x00000000003a7805 */ /* 0x000fe4000001ff00 */
[----:B------:R-:W-:-:S02]  /*1450*/  LEA.HI.X.SX32 R11, R11, R18, 0x1, P0 ;  /* 0x000000120b0b7211 */ /* 0x000fc400000f0eff */
[----:B------:R-:W-:Y:S02]  /*1460*/  CS2R R60, SRZ ;  /* 0x00000000003c7805 */ /* 0x000fe4000001ff00 */
[-C--:B------:R-:W-:Y:S02]  /*1470*/  LEA.HI.X.SX32 R13, R13, R18.reuse, 0x1, P1 ;  /* 0x000000120d0d7211 */ /* 0x080fe400008f0eff */
[----:B------:R-:W-:Y:S02]  /*1480*/  CS2R R62, SRZ ;  /* 0x00000000003e7805 */ /* 0x000fe4000001ff00 */
[-C--:B------:R-:W-:Y:S02]  /*1490*/  LEA.HI.X.SX32 R15, R15, R18.reuse, 0x1, P2 ;  /* 0x000000120f0f7211 */ /* 0x080fe400010f0eff */
[----:B------:R-:W-:Y:S02]  /*14a0*/  CS2R R64, SRZ ;  /* 0x0000000000407805 */ /* 0x000fe4000001ff00 */
[----:B------:R-:W-:-:S02]  /*14b0*/  LEA.HI.X.SX32 R17, R17, R18, 0x1, P3 ;  /* 0x0000001211117211 */ /* 0x000fc400018f0eff */
[----:B------:R-:W-:Y:S02]  /*14c0*/  CS2R R66, SRZ ;  /* 0x0000000000427805 */ /* 0x000fe4000001ff00 */
[----:B------:R-:W-:Y:S02]  /*14d0*/  CS2R R68, SRZ ;  /* 0x0000000000447805 */ /* 0x000fe4000001ff00 */
[----:B------:R-:W-:Y:S02]  /*14e0*/  CS2R R70, SRZ ;  /* 0x0000000000467805 */ /* 0x000fe4000001ff00 */
[C---:B------:R-:W-:Y:S01]  /*14f0*/  LOP3.LUT R89, R92.reuse, 0x88, RZ, 0xfc, !PT ;  /* 0x000000885c597812 */ /* 0x040fe200078efcff */
[----:B------:R-:W-:Y:S01]  /*1500*/  UMOV UR14, 0xfffffffe ;  /* 0xfffffffe000e7882 */ /* 0x000fe20000000000 */
[C---:B------:R-:W-:Y:S01]  /*1510*/  LOP3.LUT R88, R92.reuse, 0x80, RZ, 0xfc, !PT ;  /* 0x000000805c587812 */ /* 0x040fe200078efcff */
[----:B------:R-:W-:Y:S01]  /*1520*/  UMOV UR15, 0x7fffffdf ;  /* 0x7fffffdf000f7882 */ /* 0x000fe20000000000 */
[----:B------:R-:W-:Y:S01]  /*1530*/  LOP3.LUT R23, R92, 0x8, RZ, 0xfc, !PT ;  /* 0x000000085c177812 */ /* 0x000fe200078efcff */
[----:B------:R-:W-:Y:S01]  /*1540*/  UMOV UR9, URZ ;  /* 0x0000003f00097c82 */ /* 0x000fe20008000000 */
[----:B------:R-:W-:Y:S01]  /*1550*/  UMOV UR6, URZ ;  /* 0x0000003f00067c82 */ /* 0x000fe20008000000 */
[----:B------:R-:W-:Y:S01]  /*1560*/  UMOV UR7, URZ ;  /* 0x0000003f00077c82 */ /* 0x000fe20008000000 */
[----:B------:R-:W-:Y:S01]  /*1570*/  UMOV UR4, URZ ;  /* 0x0000003f00047c82 */ /* 0x000fe20008000000 */
[----:B------:R-:W-:Y:S01]  /*1580*/  UIADD3.64 UR14, UR8, -UR14, URZ ;  /* 0x8000000e080e7297 */ /* 0x000fe2000fffe03f */
[----:B------:R-:W-:Y:S01]  /*1590*/  UMOV UR5, URZ ;  /* 0x0000003f00057c82 */ /* 0x000fe20008000000 */
[----:B------:R-:W-:Y:S01]  /*15a0*/  ULDC UR16, c[0x0][0x238] ;  /* 0x00008e0000107ab9 */ /* 0x000fe20000000800 */
[----:B------:R-:W-:Y:S01]  /*15b0*/  UMOV UR10, UR8 ;  /* 0x00000008000a7c82 */ /* 0x000fe20008000000 */
[----:B------:R-:W-:-:S08]  /*15c0*/  UMOV UR11, 0x80000020 ;  /* 0x80000020000b7882 */ /* 0x000fd00000000000 */
.L_x_1:
[----:B------:R-:W-:Y:S01]  /*15d0*/  IMAD.U32 R19, RZ, RZ, UR4 ;  /* 0x00000004ff137e24 */ /* 0x000fe2000f8e00ff */
[----:B------:R-:W-:Y:S01]  /*15e0*/  MOV R25, UR4 ;  /* 0x0000000400197c02 */ /* 0x000fe20008000f00 */
[----:B------:R-:W-:Y:S02]  /*15f0*/  IMAD.U32 R21, RZ, RZ, UR4 ;  /* 0x00000004ff157e24 */ /* 0x000fe4000f8e00ff */
[----:B------:R-:W-:Y:S02]  /*1600*/  IMAD.U32 R27, RZ, RZ, UR4 ;  /* 0x00000004ff1b7e24 */ /* 0x000fe4000f8e00ff */
[----:B------:R-:W-:-:S04]  /*1610*/  IMAD.WIDE R18, R19, 0x2, R2 ;  /* 0x0000000213127825 */ /* 0x000fc800078e0202 */
[----:B------:R-:W-:Y:S02]  /*1620*/  IMAD.WIDE R20, R21, 0x2, R4 ;  /* 0x0000000215147825 */ /* 0x000fe400078e0204 */
[----:B------:R0:W2:Y:S02]  /*1630*/  LDG.E.U16 R18, desc[UR22][R18.64] ;  /* 0x0000001612127981 */ /* 0x0000a4000c1e1500 */
[----:B------:R-:W-:Y:S02]  /*1640*/  IMAD.WIDE R24, R25, 0x2, R6 ;  /* 0x0000000219187825 */ /* 0x000fe400078e0206 */
[----:B------:R-:W3:Y:S02]  /*1650*/  LDG.E.U16 R20, desc[UR22][R20.64] ;  /* 0x0000001614147981 */ /* 0x000ee4000c1e1500 */
[----:B------:R-:W-:Y:S02]  /*1660*/  IMAD.WIDE R26, R27, 0x2, R8 ;  /* 0x000000021b1a7825 */ /* 0x000fe400078e0208 */
[----:B------:R-:W4:Y:S04]  /*1670*/  LDG.E.U16 R106, desc[UR22][R24.64] ;  /* 0x00000016186a7981 */ /* 0x000f28000c1e1500 */
[----:B------:R-:W5:Y:S01]  /*1680*/  LDG.E.U16 R108, desc[UR22][R26.64] ;  /* 0x000000161a6c7981 */ /* 0x000f62000c1e1500 */
[----:B------:R-:W-:Y:S01]  /*1690*/  BAR.SYNC.DEFER_BLOCKING 0x0 ;  /* 0x0000000000007b1d */ /* 0x000fe20000010000 */
[----:B------:R-:W-:-:S04]  /*16a0*/  USHF.L.U32 UR8, UR25, 0x6, URZ ;  /* 0x0000000619087899 */ /* 0x000fc8000800063f */
[----:B------:R-:W-:-:S04]  /*16b0*/  ULOP3.LUT UR8, UR8, 0x100, URZ, 0xc0, !UPT ;  /* 0x0000010008087892 */ /* 0x000fc8000f8ec03f */
[----:B------:R-:W-:-:S04]  /*16c0*/  ULEA.HI UR8, UR21, UR8, URZ, 0x1c ;  /* 0x0000000815087291 */ /* 0x000fc8000f8fe03f */
[----:B------:R-:W-:Y:S01]  /*16d0*/  ULOP3.LUT UR8, UR8, 0x3fff, URZ, 0xc0, !UPT ;  /* 0x00003fff08087892 */ /* 0x000fe2000f8ec03f */
[----:B------:R-:W-:-:S03]  /*16e0*/  UMOV UR9, 0x40000040 ;  /* 0x4000004000097882 */ /* 0x000fc60000000000 */
[----:B------:R-:W-:Y:S01]  /*16f0*/  UIADD3 UR12, UP0, UR8, 0x80, URZ ;  /* 0x00000080080c7890 */ /* 0x000fe2000ff1e03f */
[----:B0-----:R-:W-:Y:S02]  /*1700*/  MOV R19, UR5 ;  /* 0x0000000500137c02 */ /* 0x001fe40008000f00 */
[----:B------:R-:W-:-:S04]  /*1710*/  IADD3 R105, P0, R91, UR6, RZ ;  /* 0x000000065b697c10 */ /* 0x000fc8000ff1e0ff */
[C---:B------:R-:W-:Y:S01]  /*1720*/  IADD3 R109, P6, R105.reuse, 0x8, RZ ;  /* 0x00000008696d7810 */ /* 0x040fe20007fde0ff */
[----:B------:R-:W-:Y:S01]  /*1730*/  IMAD.X R114, RZ, RZ, UR7, P0 ;  /* 0x00000007ff727e24 */ /* 0x000fe200080e06ff */
[CC--:B------:R-:W-:Y:S02]  /*1740*/  ISETP.GT.U32.AND P4, PT, R105.reuse, R92.reuse, PT ;  /* 0x0000005c6900720c */ /* 0x0c0fe40003f84070 */
[C---:B------:R-:W-:Y:S02]  /*1750*/  ISETP.GE.U32.AND P2, PT, R105.reuse, R92, PT ;  /* 0x0000005c6900720c */ /* 0x040fe40003f46070 */
[----:B------:R-:W-:Y:S02]  /*1760*/  IADD3 R110, P5, R105, 0x9, RZ ;  /* 0x00000009696e7810 */ /* 0x000fe40007fbe0ff */
[----:B------:R-:W-:Y:S02]  /*1770*/  IADD3.X R119, RZ, R114, RZ, P6, !PT ;  /* 0x00000072ff777210 */ /* 0x000fe400037fe4ff */
[----:B------:R-:W-:-:S02]  /*1780*/  ISETP.GT.U32.AND P6, PT, R109, R92, PT ;  /* 0x0000005c6d00720c */ /* 0x000fc40003fc4070 */
[C---:B------:R-:W-:Y:S02]  /*1790*/  ISETP.GT.U32.AND.EX P4, PT, R114.reuse, RZ, PT, P4 ;  /* 0x000000ff7200720c */ /* 0x040fe40003f84140 */
[----:B------:R-:W-:Y:S01]  /*17a0*/  ISETP.GE.U32.AND.EX P2, PT, R114, RZ, PT, P2 ;  /* 0x000000ff7200720c */ /* 0x000fe20003f46120 */
[----:B------:R-:W-:Y:S01]  /*17b0*/  IMAD.X R107, RZ, RZ, R114, P5 ;  /* 0x000000ffff6b7224 */ /* 0x000fe200028e0672 */
[----:B------:R-:W-:Y:S02]  /*17c0*/  IADD3 R113, P3, R105, 0x10, RZ ;  /* 0x0000001069717810 */ /* 0x000fe40007f7e0ff */
[----:B------:R-:W-:Y:S01]  /*17d0*/  ISETP.GT.U32.AND P5, PT, R110, R92, PT ;  /* 0x0000005c6e00720c */ /* 0x000fe20003fa4070 */
[----:B--2---:R0:W-:Y:S04]  /*17e0*/  STS.U16 [R93+UR21+0x4000], R18 ;  /* 0x004000125d007988 */ /* 0x0041e80008000415 */
[----:B---3--:R-:W-:Y:S04]  /*17f0*/  STS.U16 [R93+UR21+0x4200], R20 ;  /* 0x004200145d007988 */ /* 0x008fe80008000415 */
[----:B----4-:R-:W-:Y:S04]  /*1800*/  STS.U16 [R93+UR21+0x4400], R106 ;  /* 0x0044006a5d007988 */ /* 0x010fe80008000415 */
[----:B-----5:R1:W-:Y:S01]  /*1810*/  STS.U16 [R93+UR21+0x4600], R108 ;  /* 0x0046006c5d007988 */ /* 0x0203e20008000415 */
[----:B------:R2:W-:Y:S06]  /*1820*/  MEMBAR.ALL.CTA ;  /* 0x0000000000007992 */ /* 0x0005ec0000008000 */
[----:B--2---:R-:W2:Y:S02]  /*1830*/  FENCE.VIEW.ASYNC.S ;  /* 0x00000000000073c6 */ /* 0x004ea40000000000 */
[----:B--2---:R-:W-:Y:S06]  /*1840*/  BAR.SYNC.DEFER_BLOCKING 0x0 ;  /* 0x0000000000007b1d */ /* 0x004fec0000010000 */
[----:B------:R-:W-:-:S06]  /*1850*/  WARPGROUP.ARRIVE ;  /* 0x00000000000079c5 */ /* 0x000fcc0000000000 */
[----:B------:R-:W-:Y:S01]  /*1860*/  HGMMA.64x32x16.F32 R40, gdesc[UR8].tnspA, RZ, !UPT ;  /* 0x20600000082879f0 */ /* 0x000fe2000c7008ff */
[----:B------:R-:W-:Y:S02]  /*1870*/  UMOV UR8, URZ ;  /* 0x0000003f00087c82 */ /* 0x000fe40008000000 */
[----:B------:R-:W-:-:S04]  /*1880*/  UIADD3.X UR13, UR8, 0x40000040, URZ, UP0, !UPT ;  /* 0x40000040080d7890 */ /* 0x000fc800087fe43f */
[----:B------:R-:W-:-:S05]  /*1890*/  UIADD3.64 UR8, UR12, 0x180, URZ ;  /* 0x000001800c087897 */ /* 0x000fca000fffe03f */
[----:B------:R-:W-:Y:S04]  /*18a0*/  HGMMA.64x32x16.F32 R40, gdesc[UR12].tnspA, R40 ;  /* 0x206000000c2879f0 */ /* 0x000fe80008700828 */
[----:B------:R-:W-:Y:S01]  /*18b0*/  HGMMA.64x32x16.F32 R24, gdesc[UR8].tnspA, RZ, !UPT ;  /* 0x20600000081879f0 */ /* 0x000fe2000c7008ff */
[----:B------:R-:W-:Y:S01]  /*18c0*/  UIADD3.64 UR12, UR12, 0x200, URZ ;  /* 0x000002000c0c7897 */ /* 0x000fe2000fffe03f */
[----:B0-----:R-:W-:-:S05]  /*18d0*/  IMAD.WIDE R18, R19, 0x2, R12 ;  /* 0x0000000213127825 */ /* 0x001fca00078e020c */
[----:B------:R0:W2:Y:S03]  /*18e0*/  LDG.E.U16 R112, desc[UR22][R18.64] ;  /* 0x0000001612707981 */ /* 0x0000a6000c1e1500 */
[----:B------:R-:W-:Y:S01]  /*18f0*/  HGMMA.64x32x16.F32 R24, gdesc[UR12].tnspA, R24, gsb0 ;  /* 0x206000000c1879f0 */ /* 0x000fe20008000818 */
[----:B------:R-:W-:Y:S02]  /*1900*/  ISETP.GT.U32.AND.EX P6, PT, R119, RZ, PT, P6 ;  /* 0x000000ff7700720c */ /* 0x000fe40003fc4160 */
[----:B-1----:R-:W-:Y:S02]  /*1910*/  IADD3 R108, P0, R105, 0x11, RZ ;  /* 0x00000011696c7810 */ /* 0x002fe40007f1e0ff */
[----:B------:R-:W-:Y:S01]  /*1920*/  IADD3.X R117, RZ, R114, RZ, P3, !PT ;  /* 0x00000072ff757210 */ /* 0x000fe20001ffe4ff */
[----:B------:R-:W-:Y:S01]  /*1930*/  IMAD.U32 R21, RZ, RZ, UR5 ;  /* 0x00000005ff157e24 */ /* 0x000fe2000f8e00ff */
[----:B------:R-:W-:-:S02]  /*1940*/  ISETP.GT.U32.AND P3, PT, R113, R92, PT ;  /* 0x0000005c7100720c */ /* 0x000fc40003f64070 */
[----:B------:R-:W-:Y:S01]  /*1950*/  ISETP.GT.U32.AND.EX P5, PT, R107, RZ, PT, P5 ;  /* 0x000000ff6b00720c */ /* 0x000fe20003fa4150 */
[----:B------:R-:W-:Y:S01]  /*1960*/  IMAD.X R116, RZ, RZ, R114, P0 ;  /* 0x000000ffff747224 */ /* 0x000fe200000e0672 */
[----:B------:R-:W-:Y:S01]  /*1970*/  IADD3 R111, P1, R105, 0x18, RZ ;  /* 0x00000018696f7810 */ /* 0x000fe20007f3e0ff */
[----:B------:R-:W-:Y:S01]  /*1980*/  IMAD.WIDE R20, R21, 0x2, R10 ;  /* 0x0000000215147825 */ /* 0x000fe200078e020a */
[-C--:B------:R-:W-:Y:S02]  /*1990*/  ISETP.GT.U32.AND P0, PT, R108, R92.reuse, PT ;  /* 0x0000005c6c00720c */ /* 0x080fe40003f04070 */
[----:B------:R-:W-:Y:S01]  /*19a0*/  ISETP.GT.U32.AND.EX P3, PT, R117, RZ, PT, P3 ;  /* 0x000000ff7500720c */ /* 0x000fe20003f64130 */
[----:B------:R-:W-:Y:S01]  /*19b0*/  IMAD.X R118, RZ, RZ, R114, P1 ;  /* 0x000000ffff767224 */ /* 0x000fe200008e0672 */
[----:B------:R-:W-:Y:S01]  /*19c0*/  ISETP.GT.U32.AND P1, PT, R111, R92, PT ;  /* 0x0000005c6f00720c */ /* 0x000fe20003f24070 */
[----:B------:R1:W3:Y:S01]  /*19d0*/  LDG.E.U16 R106, desc[UR22][R20.64] ;  /* 0x00000016146a7981 */ /* 0x0002e2000c1e1500 */
[----:B------:R-:W-:-:S02]  /*19e0*/  ISETP.GT.U32.AND.EX P0, PT, R116, RZ, PT, P0 ;  /* 0x000000ff7400720c */ /* 0x000fc40003f04100 */
[----:B------:R-:W-:Y:S01]  /*19f0*/  ISETP.GT.U32.AND.EX P1, PT, R118, RZ, PT, P1 ;  /* 0x000000ff7600720c */ /* 0x000fe20003f24110 */
[----:B------:R-:W-:Y:S02]  /*1a00*/  WARPGROUP.DEPBAR.LE gsb0, 0x0 ;  /* 0x00008000000079c5 */ /* 0x000fe40000010000 */
[----:B0-----:R-:W-:Y:S01]  /*1a10*/  FMUL R18, R41, UR16 ;  /* 0x0000001029127c20 */ /* 0x001fe20008400000 */
[----:B------:R-:W-:Y:S01]  /*1a20*/  FMUL R115, R40, UR16 ;  /* 0x0000001028737c20 */ /* 0x000fe20008400000 */
[----:B------:R-:W-:-:S03]  /*1a30*/  FMUL R44, R44, UR16 ;  /* 0x000000102c2c7c20 */ /* 0x000fc60008400000 */
[----:B------:R-:W-:Y:S02]  /*1a40*/  FSEL R40, R18, -INF , !P2 ;  /* 0xff80000012287808 */ /* 0x000fe40005000000 */
[----:B------:R-:W-:Y:S01]  /*1a50*/  FSEL R115, R115, -INF , !P4 ;  /* 0xff80000073737808 */ /* 0x000fe20006000000 */
[----:B------:R-:W-:Y:S01]  /*1a60*/  FMUL R45, R45, UR16 ;  /* 0x000000102d2d7c20 */ /* 0x000fe20008400000 */
[----:B------:R-:W-:Y:S02]  /*1a70*/  FSEL R44, R44, -INF , !P6 ;  /* 0xff8000002c2c7808 */ /* 0x000fe40007000000 */
[----:B------:R-:W-:Y:S01]  /*1a80*/  FMNMX R19, R115, R40, !PT ;  /* 0x0000002873137209 */ /* 0x000fe20007800000 */
[----:B------:R-:W-:Y:S01]  /*1a90*/  FMUL R48, R48, UR16 ;  /* 0x0000001030307c20 */ /* 0x000fe20008400000 */
[----:B------:R-:W-:Y:S02]  /*1aa0*/  FSEL R45, R45, -INF , !P5 ;  /* 0xff8000002d2d7808 */ /* 0x000fe40006800000 */
[----:B------:R-:W-:Y:S01]  /*1ab0*/  FMNMX R18, R44, R19, !PT ;  /* 0x000000132c127209 */ /* 0x000fe20007800000 */
[----:B------:R-:W-:Y:S01]  /*1ac0*/  FMUL R49, R49, UR16 ;  /* 0x0000001031317c20 */ /* 0x000fe20008400000 */
[----:B------:R-:W-:-:S02]  /*1ad0*/  IADD3 R41, P6, R105, 0x19, RZ ;  /* 0x0000001969297810 */ /* 0x000fc40007fde0ff */
[----:B------:R-:W-:Y:S02]  /*1ae0*/  FSEL R48, R48, -INF , !P3 ;  /* 0xff80000030307808 */ /* 0x000fe40005800000 */
[----:B------:R-:W-:Y:S01]  /*1af0*/  FMNMX R19, R45, R18, !PT ;  /* 0x000000122d137209 */ /* 0x000fe20007800000 */
[----:B------:R-:W-:Y:S02]  /*1b00*/  IMAD.X R120, RZ, RZ, R114, P6 ;  /* 0x000000ffff787224 */ /* 0x000fe400030e0672 */
[----:B------:R-:W-:Y:S01]  /*1b10*/  FMUL R52, R52, UR16 ;  /* 0x0000001034347c20 */ /* 0x000fe20008400000 */
[----:B-1----:R-:W-:Y:S01]  /*1b20*/  FMUL R20, R53, UR16 ;  /* 0x0000001035147c20 */ /* 0x002fe20008400000 */
[----:B------:R-:W-:Y:S02]  /*1b30*/  ISETP.GT.U32.AND P2, PT, R41, R92, PT ;  /* 0x0000005c2900720c */ /* 0x000fe40003f44070 */
[----:B------:R-:W-:Y:S02]  /*1b40*/  FSEL R53, R49, -INF , !P0 ;  /* 0xff80000031357808 */ /* 0x000fe40004000000 */
[----:B------:R-:W-:-:S02]  /*1b50*/  FMNMX R18, R48, R19, !PT ;  /* 0x0000001330127209 */ /* 0x000fc40007800000 */
[----:B------:R-:W-:Y:S02]  /*1b60*/  ISETP.GT.U32.AND.EX P2, PT, R120, RZ, PT, P2 ;  /* 0x000000ff7800720c */ /* 0x000fe40003f44120 */
[----:B------:R-:W-:Y:S02]  /*1b70*/  FSEL R49, R52, -INF , !P1 ;  /* 0xff80000034317808 */ /* 0x000fe40004800000 */
[----:B------:R-:W-:Y:S02]  /*1b80*/  FMNMX R122, R53, R18, !PT ;  /* 0x00000012357a7209 */ /* 0x000fe40007800000 */
[----:B------:R-:W-:Y:S02]  /*1b90*/  FSEL R52, R20, -INF , !P2 ;  /* 0xff80000014347808 */ /* 0x000fe40005000000 */
[----:B------:R-:W-:Y:S01]  /*1ba0*/  FMNMX R21, R49, R122, !PT ;  /* 0x0000007a31157209 */ /* 0x000fe20007800000 */
[----:B------:R-:W-:-:S03]  /*1bb0*/  IMAD.U32 R19, RZ, RZ, UR5 ;  /* 0x00000005ff137e24 */ /* 0x000fc6000f8e00ff */
[----:B------:R-:W-:Y:S02]  /*1bc0*/  FMNMX R122, R52, R21, !PT ;  /* 0x00000015347a7209 */ /* 0x000fe40007800000 */
[----:B------:R-:W-:Y:S01]  /*1bd0*/  MOV R21, UR5 ;  /* 0x0000000500157c02 */ /* 0x000fe20008000f00 */
[----:B------:R-:W-:-:S04]  /*1be0*/  IMAD.WIDE R18, R19, 0x2, R14 ;  /* 0x0000000213127825 */ /* 0x000fc800078e020e */
[----:B------:R-:W-:Y:S02]  /*1bf0*/  IMAD.WIDE R20, R21, 0x2, R16 ;  /* 0x0000000215147825 */ /* 0x000fe400078e0210 */
[----:B------:R-:W4:Y:S04]  /*1c00*/  LDG.E.U16 R18, desc[UR22][R18.64] ;  /* 0x0000001612127981 */ /* 0x000f28000c1e1500 */
[----:B------:R0:W5:Y:S04]  /*1c10*/  LDG.E.U16 R20, desc[UR22][R20.64] ;  /* 0x0000001614147981 */ /* 0x000168000c1e1500 */
[----:B------:R-:W1:Y:S01]  /*1c20*/  SHFL.BFLY PT, R121, R122, 0x2, 0x1f ;  /* 0x0c401f007a797f89 */ /* 0x000e6200000e0000 */
[----:B------:R-:W-:-:S02]  /*1c30*/  ISETP.GT.U32.AND P1, PT, R110, R23, PT ;  /* 0x000000176e00720c */ /* 0x000fc40003f24070 */
[-C--:B------:R-:W-:Y:S01]  /*1c40*/  ISETP.GT.U32.AND P5, PT, R110, R88.reuse, PT ;  /* 0x000000586e00720c */ /* 0x080fe20003fa4070 */
[----:B------:R-:W-:Y:S01]  /*1c50*/  FMUL R47, R47, UR16 ;  /* 0x000000102f2f7c20 */ /* 0x000fe20008400000 */
[-C--:B------:R-:W-:Y:S01]  /*1c60*/  ISETP.GT.U32.AND P6, PT, R113, R23.reuse, PT ;  /* 0x000000177100720c */ /* 0x080fe20003fc4070 */
[----:B0-----:R-:W-:Y:S01]  /*1c70*/  FMUL R21, R29, UR16 ;  /* 0x000000101d157c20 */ /* 0x001fe20008400000 */
[----:B------:R-:W-:Y:S01]  /*1c80*/  FMUL R29, R50, UR16 ;  /* 0x00000010321d7c20 */ /* 0x000fe20008400000 */
[C---:B------:R-:W-:Y:S01]  /*1c90*/  ISETP.GT.U32.AND.EX P1, PT, R107.reuse, RZ, PT, P1 ;  /* 0x000000ff6b00720c */ /* 0x040fe20003f24110 */
[----:B------:R-:W-:Y:S01]  /*1ca0*/  FMUL R32, R32, UR16 ;  /* 0x0000001020207c20 */ /* 0x000fe20008400000 */
[----:B------:R-:W-:Y:S01]  /*1cb0*/  ISETP.GT.U32.AND.EX P5, PT, R107, RZ, PT, P5 ;  /* 0x000000ff6b00720c */ /* 0x000fe20003fa4150 */
[----:B------:R-:W-:Y:S01]  /*1cc0*/  FMUL R36, R36, UR16 ;  /* 0x0000001024247c20 */ /* 0x000fe20008400000 */
[----:B------:R-:W-:Y:S01]  /*1cd0*/  ISETP.GT.U32.AND.EX P6, PT, R117, RZ, PT, P6 ;  /* 0x000000ff7500720c */ /* 0x000fe20003fc4160 */
[----:B------:R-:W-:Y:S01]  /*1ce0*/  FMUL R28, R28, UR16 ;  /* 0x000000101c1c7c20 */ /* 0x000fe20008400000 */
[----:B------:R-:W-:Y:S01]  /*1cf0*/  FSEL R19, R47, -INF , !P1 ;  /* 0xff8000002f137808 */ /* 0x000fe20004800000 */
[----:B------:R-:W-:Y:S01]  /*1d00*/  FMUL R25, R25, UR16 ;  /* 0x0000001019197c20 */ /* 0x000fe20008400000 */
[----:B------:R-:W-:Y:S01]  /*1d10*/  FSEL R21, R21, -INF , !P5 ;  /* 0xff80000015157808 */ /* 0x000fe20006800000 */
[----:B------:R-:W-:Y:S01]  /*1d20*/  FMUL R26, R26, UR16 ;  /* 0x000000101a1a7c20 */ /* 0x000fe20008400000 */
[----:B------:R-:W-:Y:S01]  /*1d30*/  FSEL R29, R29, -INF , !P6 ;  /* 0xff8000001d1d7808 */ /* 0x000fe20007000000 */
[----:B------:R-:W-:Y:S01]  /*1d40*/  FMUL R24, R24, UR16 ;  /* 0x0000001018187c20 */ /* 0x000fe20008400000 */
[-C--:B------:R-:W-:Y:S01]  /*1d50*/  ISETP.GT.U32.AND P1, PT, R113, R88.reuse, PT ;  /* 0x000000587100720c */ /* 0x080fe20003f24070 */
[----:B------:R-:W-:Y:S01]  /*1d60*/  FMUL R37, R37, UR16 ;  /* 0x0000001025257c20 */ /* 0x000fe20008400000 */
[C---:B------:R-:W-:Y:S01]  /*1d70*/  ISETP.GT.U32.AND P5, PT, R108.reuse, R23, PT ;  /* 0x000000176c00720c */ /* 0x040fe20003fa4070 */
[----:B------:R-:W-:Y:S01]  /*1d80*/  FMUL R27, R27, UR16 ;  /* 0x000000101b1b7c20 */ /* 0x000fe20008400000 */
[----:B------:R-:W-:Y:S01]  /*1d90*/  ISETP.GT.U32.AND P6, PT, R108, R88, PT ;  /* 0x000000586c00720c */ /* 0x000fe20003fc4070 */
[----:B------:R-:W-:Y:S01]  /*1da0*/  FMUL R47, R51, UR16 ;  /* 0x00000010332f7c20 */ /* 0x000fe20008400000 */
[----:B-1----:R-:W-:Y:S01]  /*1db0*/  FMNMX R121, R122, R121, !PT ;  /* 0x000000797a797209 */ /* 0x002fe20007800000 */
[----:B------:R-:W-:Y:S01]  /*1dc0*/  FMUL R50, R33, UR16 ;  /* 0x0000001021327c20 */ /* 0x000fe20008400000 */
[----:B------:R-:W-:Y:S01]  /*1dd0*/  ISETP.GT.U32.AND.EX P1, PT, R117, RZ, PT, P1 ;  /* 0x000000ff7500720c */ /* 0x000fe20003f24110 */
[----:B------:R-:W-:Y:S01]  /*1de0*/  FMUL R35, R35, UR16 ;  /* 0x0000001023237c20 */ /* 0x000fe20008400000 */
[C---:B------:R-:W-:Y:S01]  /*1df0*/  ISETP.GT.U32.AND.EX P5, PT, R116.reuse, RZ, PT, P5 ;  /* 0x000000ff7400720c */ /* 0x040fe20003fa4150 */
[----:B------:R-:W-:Y:S01]  /*1e00*/  BAR.SYNC.DEFER_BLOCKING 0x0 ;  /* 0x0000000000007b1d */ /* 0x000fe20000010000 */
[----:B------:R-:W-:Y:S01]  /*1e10*/  ISETP.GT.U32.AND.EX P6, PT, R116, RZ, PT, P6 ;  /* 0x000000ff7400720c */ /* 0x000fe20003fc4160 */
[----:B------:R-:W-:Y:S01]  /*1e20*/  FMUL R33, R54, UR16 ;  /* 0x0000001036217c20 */ /* 0x000fe20008400000 */
[----:B------:R-:W-:-:S02]  /*1e30*/  FSEL R32, R32, -INF , !P1 ;  /* 0xff80000020207808 */ /* 0x000fc40004800000 */
[----:B------:R-:W-:Y:S02]  /*1e40*/  FSEL R47, R47, -INF , !P5 ;  /* 0xff8000002f2f7808 */ /* 0x000fe40006800000 */
[----:B------:R-:W-:Y:S01]  /*1e50*/  FSEL R50, R50, -INF , !P6 ;  /* 0xff80000032327808 */ /* 0x000fe20007000000 */
[----:B------:R-:W0:Y:S01]  /*1e60*/  SHFL.BFLY PT, R54, R121, 0x1, 0x1f ;  /* 0x0c201f0079367f89 */ /* 0x000e2200000e0000 */
[C---:B------:R-:W-:Y:S02]  /*1e70*/  ISETP.GT.U32.AND P1, PT, R111.reuse, R23, PT ;  /* 0x000000176f00720c */ /* 0x040fe40003f24070 */
[-C--:B------:R-:W-:Y:S02]  /*1e80*/  ISETP.GT.U32.AND P5, PT, R111, R88.reuse, PT ;  /* 0x000000586f00720c */ /* 0x080fe40003fa4070 */
[----:B------:R-:W-:Y:S02]  /*1e90*/  ISETP.GT.U32.AND P6, PT, R109, R88, PT ;  /* 0x000000586d00720c */ /* 0x000fe40003fc4070 */
[----:B------:R-:W-:-:S02]  /*1ea0*/  ISETP.GT.U32.AND.EX P1, PT, R118, RZ, PT, P1 ;  /* 0x000000ff7600720c */ /* 0x000fc40003f24110 */
[----:B------:R-:W-:Y:S02]  /*1eb0*/  ISETP.GT.U32.AND.EX P5, PT, R118, RZ, PT, P5 ;  /* 0x000000ff7600720c */ /* 0x000fe40003fa4150 */
[----:B------:R-:W-:Y:S02]  /*1ec0*/  ISETP.GT.U32.AND.EX P6, PT, R119, RZ, PT, P6 ;  /* 0x000000ff7700720c */ /* 0x000fe40003fc4160 */
[CC--:B------:R-:W-:Y:S02]  /*1ed0*/  ISETP.GT.U32.AND P0, PT, R105.reuse, R23.reuse, PT ;  /* 0x000000176900720c */ /* 0x0c0fe40003f04070 */
[----:B------:R-:W-:Y:S01]  /*1ee0*/  ISETP.GE.U32.AND P3, PT, R105, R23, PT ;  /* 0x000000176900720c */ /* 0x000fe20003f66070 */
[----:B------:R-:W-:Y:S01]  /*1ef0*/  FMUL R51, R46, UR16 ;  /* 0x000000102e337c20 */ /* 0x000fe20008400000 */
[----:B------:R-:W-:Y:S02]  /*1f00*/  FSEL R33, R33, -INF , !P1 ;  /* 0xff80000021217808 */ /* 0x000fe40004800000 */
[----:B------:R-:W-:-:S02]  /*1f10*/  FSEL R36, R36, -INF , !P5 ;  /* 0xff80000024247808 */ /* 0x000fc40006800000 */
[----:B------:R-:W-:Y:S01]  /*1f20*/  FSEL R28, R28, -INF , !P6 ;  /* 0xff8000001c1c7808 */ /* 0x000fe20007000000 */
[----:B------:R-:W-:Y:S01]  /*1f30*/  FMUL R46, R42, UR16 ;  /* 0x000000102a2e7c20 */ /* 0x000fe20008400000 */
[CC--:B------:R-:W-:Y:S02]  /*1f40*/  ISETP.GT.U32.AND P2, PT, R105.reuse, R88.reuse, PT ;  /* 0x000000586900720c */ /* 0x0c0fe40003f44070 */
[C---:B------:R-:W-:Y:S02]  /*1f50*/  ISETP.GE.U32.AND P1, PT, R105.reuse, R88, PT ;  /* 0x000000586900720c */ /* 0x040fe40003f26070 */
[CC--:B------:R-:W-:Y:S02]  /*1f60*/  ISETP.GT.U32.AND P5, PT, R105.reuse, R89.reuse, PT ;  /* 0x000000596900720c */ /* 0x0c0fe40003fa4070 */
[----:B------:R-:W-:Y:S01]  /*1f70*/  ISETP.GE.U32.AND P6, PT, R105, R89, PT ;  /* 0x000000596900720c */ /* 0x000fe20003fc6070 */
[----:B------:R-:W-:Y:S01]  /*1f80*/  FMUL R105, R43, UR16 ;  /* 0x000000102b697c20 */ /* 0x000fe20008400000 */
[----:B------:R-:W-:-:S02]  /*1f90*/  ISETP.GT.U32.AND.EX P0, PT, R114, RZ, PT, P0 ;  /* 0x000000ff7200720c */ /* 0x000fc40003f04100 */
[----:B------:R-:W-:Y:S02]  /*1fa0*/  ISETP.GE.U32.AND.EX P3, PT, R114, RZ, PT, P3 ;  /* 0x000000ff7200720c */ /* 0x000fe40003f66130 */
[----:B------:R-:W-:Y:S02]  /*1fb0*/  FSEL R46, R46, -INF , !P0 ;  /* 0xff8000002e2e7808 */ /* 0x000fe40004000000 */
[----:B------:R-:W-:Y:S02]  /*1fc0*/  FSEL R105, R105, -INF , !P3 ;  /* 0xff80000069697808 */ /* 0x000fe40005800000 */
[----:B------:R-:W-:Y:S02]  /*1fd0*/  FSEL R42, R51, -INF , !P4 ;  /* 0xff800000332a7808 */ /* 0x000fe40006000000 */
[----:B------:R-:W-:Y:S02]  /*1fe0*/  FMNMX R43, R46, R105, !PT ;  /* 0x000000692e2b7209 */ /* 0x000fe40007800000 */
[----:B0-----:R-:W-:-:S02]  /*1ff0*/  FMNMX R121, R121, R54, !PT ;  /* 0x0000003679797209 */ /* 0x001fc40007800000 */
[----:B------:R-:W-:Y:S02]  /*2000*/  FMNMX R54, R42, R43, !PT ;  /* 0x0000002b2a367209 */ /* 0x000fe40007800000 */
[----:B------:R-:W-:Y:S02]  /*2010*/  ISETP.GE.U32.AND.EX P1, PT, R114, RZ, PT, P1 ;  /* 0x000000ff7200720c */ /* 0x000fe40003f26110 */
[----:B------:R-:W-:Y:S02]  /*2020*/  FMNMX R54, R19, R54, !PT ;  /* 0x0000003613367209 */ /* 0x000fe40007800000 */
[----:B------:R-:W-:Y:S02]  /*2030*/  ISETP.GT.U32.AND P3, PT, R108, R89, PT ;  /* 0x000000596c00720c */ /* 0x000fe40003f64070 */
[----:B------:R-:W-:Y:S02]  /*2040*/  FSEL R25, R25, -INF , !P1 ;  /* 0xff80000019197808 */ /* 0x000fe40004800000 */
[----:B------:R-:W-:-:S02]  /*2050*/  ISETP.GT.U32.AND P1, PT, R41, R23, PT ;  /* 0x000000172900720c */ /* 0x000fc40003f24070 */
[----:B------:R-:W-:Y:S01]  /*2060*/  FMNMX R108, R29, R54, !PT ;  /* 0x000000361d6c7209 */ /* 0x000fe20007800000 */
[----:B------:R-:W-:Y:S01]  /*2070*/  FMUL R54, R55, UR16 ;  /* 0x0000001037367c20 */ /* 0x000fe20008400000 */
[----:B------:R-:W-:Y:S02]  /*2080*/  ISETP.GT.U32.AND.EX P1, PT, R120, RZ, PT, P1 ;  /* 0x000000ff7800720c */ /* 0x000fe40003f24110 */
[----:B------:R-:W-:Y:S02]  /*2090*/  FMNMX R108, R47, R108, !PT ;  /* 0x0000006c2f6c7209 */ /* 0x000fe40007800000 */
[----:B------:R-:W-:Y:S02]  /*20a0*/  FSEL R54, R54, -INF , !P1 ;  /* 0xff80000036367808 */ /* 0x000fe40004800000 */
[----:B------:R-:W-:-:S04]  /*20b0*/  FMNMX R55, R33, R108, !PT ;  /* 0x0000006c21377209 */ /* 0x000fc80007800000 */
[----:B------:R-:W-:-:S05]  /*20c0*/  FMNMX R55, R54, R55, !PT ;  /* 0x0000003736377209 */ /* 0x000fca0007800000 */
[----:B------:R-:W0:Y:S01]  /*20d0*/  SHFL.BFLY PT, R108, R55, 0x2, 0x1f ;  /* 0x0c401f00376c7f89 */ /* 0x000e2200000e0000 */
[----:B------:R-:W-:Y:S02]  /*20e0*/  ISETP.GT.U32.AND.EX P5, PT, R114, RZ, PT, P5 ;  /* 0x000000ff7200720c */ /* 0x000fe40003fa4150 */
[----:B------:R-:W-:Y:S02]  /*20f0*/  FMNMX R43, R121, R90, !PT ;  /* 0x0000005a792b7209 */ /* 0x000fe40007800000 */
[----:B------:R-:W-:Y:S02]  /*2100*/  FSEL R26, R26, -INF , !P5 ;  /* 0xff8000001a1a7808 */ /* 0x000fe40006800000 */
[----:B------:R-:W-:Y:S02]  /*2110*/  ISETP.GT.U32.AND P5, PT, R41, R88, PT ;  /* 0x000000582900720c */ /* 0x000fe40003fa4070 */
[----:B------:R-:W-:Y:S02]  /*2120*/  ISETP.GT.U32.AND.EX P2, PT, R114, RZ, PT, P2 ;  /* 0x000000ff7200720c */ /* 0x000fe40003f44120 */
[----:B------:R-:W-:Y:S01]  /*2130*/  ISETP.GT.U32.AND.EX P5, PT, R120, RZ, PT, P5 ;  /* 0x000000ff7800720c */ /* 0x000fe20003fa4150 */
[----:B------:R-:W-:Y:S01]  /*2140*/  FADD R45, R45, -R43 ;  /* 0x8000002b2d2d7221 */ /* 0x000fe20000000000 */
[----:B------:R-:W-:-:S02]  /*2150*/  FSEL R24, R24, -INF , !P2 ;  /* 0xff80000018187808 */ /* 0x000fc40005000000 */
[----:B------:R-:W-:Y:S01]  /*2160*/  FSEL R37, R37, -INF , !P5 ;  /* 0xff80000025257808 */ /* 0x000fe20006800000 */
[----:B------:R-:W-:Y:S01]  /*2170*/  FADD R48, R48, -R43 ;  /* 0x8000002b30307221 */ /* 0x000fe20000000000 */
[----:B------:R-:W-:Y:S01]  /*2180*/  ISETP.GT.U32.AND P5, PT, R41, R89, PT ;  /* 0x000000592900720c */ /* 0x000fe20003fa4070 */
[----:B------:R-:W-:Y:S01]  /*2190*/  FMUL R41, R45, 1.4426950216293334961 ;  /* 0x3fb8aa3b2d297820 */ /* 0x000fe20000400000 */
[----:B------:R-:W-:Y:S02]  /*21a0*/  FMNMX R45, R24, R25, !PT ;  /* 0x00000019182d7209 */ /* 0x000fe40007800000 */
[----:B------:R-:W-:Y:S02]  /*21b0*/  ISETP.GT.U32.AND P2, PT, R111, R89, PT ;  /* 0x000000596f00720c */ /* 0x000fe40003f44070 */
[----:B0-----:R-:W-:Y:S01]  /*21c0*/  FMNMX R55, R55, R108, !PT ;  /* 0x0000006c37377209 */ /* 0x001fe20007800000 */
[----:B------:R-:W-:Y:S01]  /*21d0*/  FMUL R111, R48, 1.4426950216293334961 ;  /* 0x3fb8aa3b306f7820 */ /* 0x000fe20000400000 */
[----:B------:R-:W-:-:S03]  /*21e0*/  FMNMX R48, R28, R45, !PT ;  /* 0x0000002d1c307209 */ /* 0x000fc60007800000 */
[----:B------:R-:W0:Y:S01]  /*21f0*/  SHFL.BFLY PT, R108, R55, 0x1, 0x1f ;  /* 0x0c201f00376c7f89 */ /* 0x000e2200000e0000 */
[----:B------:R-:W-:Y:S01]  /*2200*/  ISETP.GT.U32.AND P1, PT, R109, R89, PT ;  /* 0x000000596d00720c */ /* 0x000fe20003f24070 */
[----:B------:R-:W-:Y:S01]  /*2210*/  FADD R109, R53, -R43 ;  /* 0x8000002b356d7221 */ /* 0x000fe20000000000 */
[----:B------:R-:W-:-:S04]  /*2220*/  FMNMX R53, R21, R48, !PT ;  /* 0x0000003015357209 */ /* 0x000fc80007800000 */
[----:B------:R-:W-:-:S04]  /*2230*/  FMNMX R53, R32, R53, !PT ;  /* 0x0000003520357209 */ /* 0x000fc80007800000 */
[----:B------:R-:W-:Y:S02]  /*2240*/  FMNMX R53, R50, R53, !PT ;  /* 0x0000003532357209 */ /* 0x000fe40007800000 */
[----:B------:R-:W-:Y:S02]  /*2250*/  ISETP.GT.U32.AND P4, PT, R110, R89, PT ;  /* 0x000000596e00720c */ /* 0x000fe40003f84070 */
[----:B------:R-:W-:Y:S02]  /*2260*/  FMNMX R110, R36, R53, !PT ;  /* 0x00000035246e7209 */ /* 0x000fe40007800000 */
[----:B------:R-:W-:Y:S02]  /*2270*/  ISETP.GT.U32.AND.EX P4, PT, R107, RZ, PT, P4 ;  /* 0x000000ff6b00720c */ /* 0x000fe40003f84140 */
[----:B------:R-:W-:Y:S02]  /*2280*/  FMNMX R107, R37, R110, !PT ;  /* 0x0000006e256b7209 */ /* 0x000fe40007800000 */
[----:B------:R-:W-:-:S02]  /*2290*/  ISETP.GE.U32.AND.EX P6, PT, R114, RZ, PT, P6 ;  /* 0x000000ff7200720c */ /* 0x000fc40003fc6160 */
[----:B0-----:R-:W-:Y:S02]  /*22a0*/  FMNMX R110, R55, R108, !PT ;  /* 0x0000006c376e7209 */ /* 0x001fe40007800000 */
[----:B------:R-:W0:Y:S01]  /*22b0*/  SHFL.BFLY PT, R108, R107, 0x2, 0x1f ;  /* 0x0c401f006b6c7f89 */ /* 0x000e2200000e0000 */
[----:B------:R-:W-:Y:S01]  /*22c0*/  ISETP.GT.U32.AND.EX P5, PT, R120, RZ, PT, P5 ;  /* 0x000000ff7800720c */ /* 0x000fe20003fa4150 */
[----:B------:R-:W-:Y:S01]  /*22d0*/  FMUL R120, R30, UR16 ;  /* 0x000000101e787c20 */ /* 0x000fe20008400000 */
[----:B------:R-:W-:Y:S02]  /*22e0*/  ISETP.GT.U32.AND.EX P1, PT, R119, RZ, PT, P1 ;  /* 0x000000ff7700720c */ /* 0x000fe40003f24110 */
[----:B------:R-:W-:Y:S01]  /*22f0*/  FSEL R27, R27, -INF , !P6 ;  /* 0xff8000001b1b7808 */ /* 0x000fe20007000000 */
[----:B------:R-:W-:Y:S01]  /*2300*/  FMUL R122, R31, UR16 ;  /* 0x000000101f7a7c20 */ /* 0x000fe20008400000 */
[----:B------:R-:W-:Y:S02]  /*2310*/  ISETP.GT.U32.AND P0, PT, R113, R89, PT ;  /* 0x000000597100720c */ /* 0x000fe40003f04070 */
[----:B------:R-:W-:-:S02]  /*2320*/  FSEL R120, R120, -INF , !P1 ;  /* 0xff80000078787808 */ /* 0x000fc40004800000 */
[----:B------:R-:W-:Y:S01]  /*2330*/  FMNMX R31, R26, R27, !PT ;  /* 0x0000001b1a1f7209 */ /* 0x000fe20007800000 */
[----:B------:R-:W-:Y:S01]  /*2340*/  FMUL R30, R34, UR16 ;  /* 0x00000010221e7c20 */ /* 0x000fe20008400000 */
[----:B------:R-:W-:Y:S02]  /*2350*/  ISETP.GT.U32.AND.EX P0, PT, R117, RZ, PT, P0 ;  /* 0x000000ff7500720c */ /* 0x000fe40003f04100 */
[----:B------:R-:W-:Y:S02]  /*2360*/  FSEL R122, R122, -INF , !P4 ;  /* 0xff8000007a7a7808 */ /* 0x000fe40006000000 */
[----:B------:R-:W-:Y:S01]  /*2370*/  FMNMX R31, R120, R31, !PT ;  /* 0x0000001f781f7209 */ /* 0x000fe20007800000 */
[----:B------:R-:W-:Y:S01]  /*2380*/  FADD R53, -R43, R90 ;  /* 0x0000005a2b357221 */ /* 0x000fe20000000100 */
[----:B------:R-:W-:Y:S02]  /*2390*/  ISETP.GT.U32.AND.EX P3, PT, R116, RZ, PT, P3 ;  /* 0x000000ff7400720c */ /* 0x000fe40003f64130 */
[----:B------:R-:W-:-:S02]  /*23a0*/  FSEL R30, R30, -INF , !P0 ;  /* 0xff8000001e1e7808 */ /* 0x000fc40004000000 */
[----:B------:R-:W-:Y:S01]  /*23b0*/  FMNMX R31, R122, R31, !PT ;  /* 0x0000001f7a1f7209 */ /* 0x000fe20007800000 */
[----:B------:R-:W-:Y:S01]  /*23c0*/  FMUL R34, R38, UR16 ;  /* 0x0000001026227c20 */ /* 0x000fe20008400000 */
[----:B------:R-:W-:Y:S02]  /*23d0*/  FMNMX R90, R110, R99, !PT ;  /* 0x000000636e5a7209 */ /* 0x000fe40007800000 */
[----:B------:R-:W-:Y:S02]  /*23e0*/  ISETP.GT.U32.AND.EX P2, PT, R118, RZ, PT, P2 ;  /* 0x000000ff7600720c */ /* 0x000fe40003f44120 */
[----:B------:R-:W-:Y:S02]  /*23f0*/  FSEL R38, R35, -INF , !P3 ;  /* 0xff80000023267808 */ /* 0x000fe40005800000 */
[----:B------:R-:W-:Y:S01]  /*2400*/  FMNMX R31, R30, R31, !PT ;  /* 0x0000001f1e1f7209 */ /* 0x000fe20007800000 */
[----:B------:R-:W-:Y:S01]  /*2410*/  FMUL R118, R39, UR16 ;  /* 0x0000001027767c20 */ /* 0x000fe20008400000 */
[----:B0-----:R-:W-:Y:S01]  /*2420*/  FMNMX R107, R107, R108, !PT ;  /* 0x0000006c6b6b7209 */ /* 0x001fe20007800000 */
[----:B------:R-:W-:Y:S01]  /*2430*/  FADD R29, R29, -R90 ;  /* 0x8000005a1d1d7221 */ /* 0x000fe20000000000 */
[----:B------:R-:W-:-:S02]  /*2440*/  FSEL R34, R34, -INF , !P2 ;  /* 0xff80000022227808 */ /* 0x000fc40005000000 */
[----:B------:R-:W-:Y:S01]  /*2450*/  FMNMX R31, R38, R31, !PT ;  /* 0x0000001f261f7209 */ /* 0x000fe20007800000 */
[----:B------:R-:W0:Y:S01]  /*2460*/  SHFL.BFLY PT, R110, R107, 0x1, 0x1f ;  /* 0x0c201f006b6e7f89 */ /* 0x000e2200000e0000 */
[----:B------:R-:W-:Y:S01]  /*2470*/  FMUL R35, R29, 1.4426950216293334961 ;  /* 0x3fb8aa3b1d237820 */ /* 0x000fe20000400000 */
[----:B------:R-:W-:Y:S02]  /*2480*/  FSEL R118, R118, -INF , !P5 ;  /* 0xff80000076767808 */ /* 0x000fe40006800000 */
[----:B------:R-:W-:-:S04]  /*2490*/  FMNMX R29, R34, R31, !PT ;  /* 0x0000001f221d7209 */ /* 0x000fc80007800000 */
[----:B------:R-:W-:Y:S01]  /*24a0*/  FMNMX R29, R118, R29, !PT ;  /* 0x0000001d761d7209 */ /* 0x000fe20007800000 */
[----:B------:R-:W-:-:S04]  /*24b0*/  FADD R105, R105, -R90 ;  /* 0x8000005a69697221 */ /* 0x000fc80000000000 */
[----:B------:R-:W1:Y:S01]  /*24c0*/  SHFL.BFLY PT, R114, R29, 0x2, 0x1f ;  /* 0x0c401f001d727f89 */ /* 0x000e6200000e0000 */
[----:B------:R-:W-:Y:S01]  /*24d0*/  FADD R42, R42, -R90 ;  /* 0x8000005a2a2a7221 */ /* 0x000fe20000000000 */
[----:B------:R-:W-:-:S03]  /*24e0*/  FMUL R55, R105, 1.4426950216293334961 ;  /* 0x3fb8aa3b69377820 */ /* 0x000fc60000400000 */
[----:B------:R-:W-:Y:S01]  /*24f0*/  FMUL R105, R42, 1.4426950216293334961 ;  /* 0x3fb8aa3b2a697820 */ /* 0x000fe20000400000 */
[----:B------:R-:W-:-:S03]  /*2500*/  FADD R39, R19, -R90 ;  /* 0x8000005a13277221 */ /* 0x000fc60000000000 */
[----:B------:R0:W-:Y:S02]  /*2510*/  MUFU.EX2 R19, R105 ;  /* 0x0000006900137308 */ /* 0x0001e40000000800 */
[----:B0-----:R-:W-:-:S04]  /*2520*/  FMNMX R105, R107, R110, !PT ;  /* 0x0000006e6b697209 */ /* 0x001fc80007800000 */
[----:B------:R-:W-:Y:S02]  /*2530*/  FMNMX R105, R105, R98, !PT ;  /* 0x0000006269697209 */ /* 0x000fe40007800000 */
[----:B-1----:R-:W-:-:S03]  /*2540*/  FMNMX R29, R29, R114, !PT ;  /* 0x000000721d1d7209 */ /* 0x002fc60007800000 */
[----:B------:R-:W-:Y:S01]  /*2550*/  FADD R24, R24, -R105 ;  /* 0x8000006918187221 */ /* 0x000fe20000000000 */
[----:B------:R-:W-:-:S03]  /*2560*/  FMUL R48, R109, 1.4426950216293334961 ;  /* 0x3fb8aa3b6d307820 */ /* 0x000fc60000400000 */
[----:B------:R-:W-:Y:S02]  /*2570*/  FMUL R109, R24, 1.4426950216293334961 ;  /* 0x3fb8aa3b186d7820 */ /* 0x000fe40000400000 */
[----:B------:R-:W0:Y:S01]  /*2580*/  SHFL.BFLY PT, R24, R29, 0x1, 0x1f ;  /* 0x0c201f001d187f89 */ /* 0x000e2200000e0000 */
[----:B------:R-:W-:-:S03]  /*2590*/  FADD R25, R25, -R105 ;  /* 0x8000006919197221 */ /* 0x000fc60000000000 */
[----:B---3--:R-:W-:Y:S01]  /*25a0*/  STS.U16 [R93+UR21+0x4000], R106 ;  /* 0x0040006a5d007988 */ /* 0x008fe20008000415 */
[----:B------:R-:W-:-:S03]  /*25b0*/  FMUL R110, R25, 1.4426950216293334961 ;  /* 0x3fb8aa3b196e7820 */ /* 0x000fc60000400000 */
[----:B--2---:R-:W-:Y:S01]  /*25c0*/  STS.U16 [R93+UR21+0x4200], R112 ;  /* 0x004200705d007988 */ /* 0x004fe20008000415 */
[----:B------:R-:W-:-:S04]  /*25d0*/  FADD R25, R21, -R105 ;  /* 0x8000006915197221 */ /* 0x000fc80000000000 */
[----:B------:R-:W-:Y:S01]  /*25e0*/  FMUL R114, R25, 1.4426950216293334961 ;  /* 0x3fb8aa3b19727820 */ /* 0x000fe20000400000 */
[----:B------:R-:W-:Y:S01]  /*25f0*/  FADD R25, R50, -R105 ;  /* 0x8000006932197221 */ /* 0x000fe20000000000 */
[----:B0-----:R-:W-:-:S04]  /*2600*/  FMNMX R24, R29, R24, !PT ;  /* 0x000000181d187209 */ /* 0x001fc80007800000 */
[----:B------:R-:W-:Y:S01]  /*2610*/  FMNMX R113, R24, R101, !PT ;  /* 0x0000006518717209 */ /* 0x000fe20007800000 */
[----:B------:R-:W-:Y:S01]  /*2620*/  FADD R24, -R105, R98 ;  /* 0x0000006269187221 */ /* 0x000fe20000000100 */
[----:B----4-:R-:W-:Y:S04]  /*2630*/  STS.U16 [R93+UR21+0x4400], R18 ;  /* 0x004400125d007988 */ /* 0x010fe80008000415 */
[----:B-----5:R-:W-:Y:S01]  /*2640*/  STS.U16 [R93+UR21+0x4600], R20 ;  /* 0x004600145d007988 */ /* 0x020fe20008000415 */
[----:B------:R0:W-:Y:S06]  /*2650*/  MEMBAR.ALL.CTA ;  /* 0x0000000000007992 */ /* 0x0001ec0000008000 */
[----:B0-----:R-:W0:Y:S01]  /*2660*/  FENCE.VIEW.ASYNC.S ;  /* 0x00000000000073c6 */ /* 0x001e220000000000 */
[----:B------:R-:W-:Y:S01]  /*2670*/  FMUL R116, R24, 1.4426950216293334961 ;  /* 0x3fb8aa3b18747820 */ /* 0x000fe20000400000 */
[----:B------:R-:W-:Y:S01]  /*2680*/  FADD R24, R120, -R113 ;  /* 0x8000007178187221 */ /* 0x000fe20000000000 */
[----:B------:R-:W-:Y:S01]  /*2690*/  FMUL R25, R25, 1.4426950216293334961 ;  /* 0x3fb8aa3b19197820 */ /* 0x000fe20000400000 */
[--C-:B------:R-:W-:Y:S01]  /*26a0*/  FADD R31, R47, -R90.reuse ;  /* 0x8000005a2f1f7221 */ /* 0x100fe20000000000 */
[----:B------:R-:W-:Y:S01]  /*26b0*/  MUFU.EX2 R45, R111 ;  /* 0x0000006f002d7308 */ /* 0x000fe20000000800 */
[----:B------:R-:W-:Y:S01]  /*26c0*/  FMUL R24, R24, 1.4426950216293334961 ;  /* 0x3fb8aa3b18187820 */ /* 0x000fe20000400000 */
[--C-:B------:R-:W-:Y:S01]  /*26d0*/  FADD R115, R115, -R43.reuse ;  /* 0x8000002b73737221 */ /* 0x100fe20000000000 */
[--C-:B------:R-:W-:Y:S01]  /*26e0*/  FADD R51, R40, -R43.reuse ;  /* 0x8000002b28337221 */ /* 0x100fe20000000000 */
[--C-:B------:R-:W-:Y:S01]  /*26f0*/  FADD R44, R44, -R43.reuse ;  /* 0x8000002b2c2c7221 */ /* 0x100fe20000000000 */
[--C-:B------:R-:W-:Y:S01]  /*2700*/  FADD R49, R49, -R43.reuse ;  /* 0x8000002b31317221 */ /* 0x100fe20000000000 */
[----:B------:R-:W-:Y:S01]  /*2710*/  FADD R52, R52, -R43 ;  /* 0x8000002b34347221 */ /* 0x000fe20000000000 */
[--C-:B------:R-:W-:Y:S01]  /*2720*/  FADD R46, R46, -R90.reuse ;  /* 0x8000005a2e2e7221 */ /* 0x100fe20000000000 */
[----:B------:R1:W-:Y:S01]  /*2730*/  MUFU.EX2 R47, R35 ;  /* 0x00000023002f7308 */ /* 0x0003e20000000800 */
[----:B------:R-:W-:Y:S01]  /*2740*/  FADD R122, R122, -R113 ;  /* 0x800000717a7a7221 */ /* 0x000fe20000000000 */
[----:B------:R-:W-:Y:S01]  /*2750*/  FMUL R108, R31, 1.4426950216293334961 ;  /* 0x3fb8aa3b1f6c7820 */ /* 0x000fe20000400000 */
[----:B------:R-:W-:Y:S01]  /*2760*/  FMUL R53, R53, 1.4426950216293334961 ;  /* 0x3fb8aa3b35357820 */ /* 0x000fe20000400000 */
[--C-:B------:R-:W-:Y:S01]  /*2770*/  FADD R33, R33, -R90.reuse ;  /* 0x8000005a21217221 */ /* 0x100fe20000000000 */
[----:B------:R-:W-:-:S03]  /*2780*/  FADD R31, R54, -R90 ;  /* 0x8000005a361f7221 */ /* 0x000fc60000000000 */
[----:B------:R2:W-:Y:S01]  /*2790*/  MUFU.EX2 R111, R25 ;  /* 0x00000019006f7308 */ /* 0x0005e20000000800 */
[----:B-1----:R-:W-:Y:S01]  /*27a0*/  FADD R35, -R90, R99 ;  /* 0x000000635a237221 */ /* 0x002fe20000000100 */
[--C-:B------:R-:W-:Y:S01]  /*27b0*/  FADD R28, R28, -R105.reuse ;  /* 0x800000691c1c7221 */ /* 0x100fe20000000000 */
[--C-:B------:R-:W-:Y:S01]  /*27c0*/  FADD R32, R32, -R105.reuse ;  /* 0x8000006920207221 */ /* 0x100fe20000000000 */
[--C-:B------:R-:W-:Y:S01]  /*27d0*/  FADD R36, R36, -R105.reuse ;  /* 0x8000006924247221 */ /* 0x100fe20000000000 */
[----:B------:R-:W-:Y:S01]  /*27e0*/  FADD R37, R37, -R105 ;  /* 0x8000006925257221 */ /* 0x000fe20000000000 */
[--C-:B------:R-:W-:Y:S01]  /*27f0*/  FADD R26, R26, -R113.reuse ;  /* 0x800000711a1a7221 */ /* 0x100fe20000000000 */
[----:B------:R-:W-:Y:S01]  /*2800*/  FADD R27, R27, -R113 ;  /* 0x800000711b1b7221 */ /* 0x000fe20000000000 */
[----:B------:R1:W-:Y:S01]  /*2810*/  MUFU.EX2 R119, R24 ;  /* 0x0000001800777308 */ /* 0x0003e20000000800 */
[----:B--2---:R-:W-:Y:S01]  /*2820*/  FADD R25, -R113, R101 ;  /* 0x0000006571197221 */ /* 0x004fe20000000100 */
[--C-:B------:R-:W-:Y:S01]  /*2830*/  FADD R30, R30, -R113.reuse ;  /* 0x800000711e1e7221 */ /* 0x100fe20000000000 */
[--C-:B------:R-:W-:Y:S01]  /*2840*/  FADD R38, R38, -R113.reuse ;  /* 0x8000007126267221 */ /* 0x100fe20000000000 */
[--C-:B------:R-:W-:Y:S01]  /*2850*/  FADD R34, R34, -R113.reuse ;  /* 0x8000007122227221 */ /* 0x100fe20000000000 */
[----:B------:R-:W-:Y:S01]  /*2860*/  FMUL R115, R115, 1.4426950216293334961 ;  /* 0x3fb8aa3b73737820 */ /* 0x000fe20000400000 */
[----:B------:R-:W-:Y:S01]  /*2870*/  FMUL R51, R51, 1.4426950216293334961 ;  /* 0x3fb8aa3b33337820 */ /* 0x000fe20000400000 */
[----:B------:R-:W-:Y:S01]  /*2880*/  FMUL R44, R44, 1.4426950216293334961 ;  /* 0x3fb8aa3b2c2c7820 */ /* 0x000fe20000400000 */
[----:B-1----:R-:W-:Y:S01]  /*2890*/  FADD R24, R118, -R113 ;  /* 0x8000007176187221 */ /* 0x002fe20000000000 */
[----:B------:R-:W-:Y:S01]  /*28a0*/  FMUL R49, R49, 1.4426950216293334961 ;  /* 0x3fb8aa3b31317820 */ /* 0x000fe20000400000 */
        /* <DEDUP_REMOVED lines=18> */
[----:B------:R-:W1:Y:S08]  /*29d0*/  MUFU.EX2 R53, R53 ;  /* 0x0000003500357308 */ /* 0x000e700000000800 */
[----:B------:R-:W2:Y:S08]  /*29e0*/  MUFU.EX2 R107, R35 ;  /* 0x00000023006b7308 */ /* 0x000eb00000000800 */
[----:B------:R-:W3:Y:S08]  /*29f0*/  MUFU.EX2 R116, R116 ;  /* 0x0000007400747308 */ /* 0x000ef00000000800 */
[----:B------:R-:W4:Y:S08]  /*2a00*/  MUFU.EX2 R123, R25 ;  /* 0x00000019007b7308 */ /* 0x000f300000000800 */
[----:B------:R-:W-:Y:S08]  /*2a10*/  MUFU.EX2 R40, R115 ;  /* 0x0000007300287308 */ /* 0x000ff00000000800 */
[----:B------:R-:W5:Y:S08]  /*2a20*/  MUFU.EX2 R51, R51 ;  /* 0x0000003300337308 */ /* 0x000f700000000800 */
[----:B------:R-:W-:Y:S08]  /*2a30*/  MUFU.EX2 R44, R44 ;  /* 0x0000002c002c7308 */ /* 0x000ff00000000800 */
[----:B------:R-:W-:Y:S08]  /*2a40*/  MUFU.EX2 R41, R41 ;  /* 0x0000002900297308 */ /* 0x000ff00000000800 */
[----:B------:R-:W-:Y:S08]  /*2a50*/  MUFU.EX2 R48, R48 ;  /* 0x0000003000307308 */ /* 0x000ff00000000800 */
[----:B------:R-:W-:Y:S08]  /*2a60*/  MUFU.EX2 R49, R49 ;  /* 0x0000003100317308 */ /* 0x000ff00000000800 */
[----:B------:R-:W-:Y:S08]  /*2a70*/  MUFU.EX2 R52, R52 ;  /* 0x0000003400347308 */ /* 0x000ff00000000800 */
[----:B------:R-:W-:Y:S08]  /*2a80*/  MUFU.EX2 R46, R46 ;  /* 0x0000002e002e7308 */ /* 0x000ff00000000800 */
[----:B------:R-:W0:Y:S08]  /*2a90*/  MUFU.EX2 R55, R55 ;  /* 0x0000003700377308 */ /* 0x000e300000000800 */
[----:B------:R-:W0:Y:S08]  /*2aa0*/  MUFU.EX2 R42, R39 ;  /* 0x00000027002a7308 */ /* 0x000e300000000800 */
[----:B------:R-:W0:Y:S08]  /*2ab0*/  MUFU.EX2 R108, R108 ;  /* 0x0000006c006c7308 */ /* 0x000e300000000800 */
[----:B------:R-:W-:Y:S08]  /*2ac0*/  MUFU.EX2 R54, R33 ;  /* 0x0000002100367308 */ /* 0x000ff00000000800 */
[----:B------:R-:W0:Y:S08]  /*2ad0*/  MUFU.EX2 R99, R31 ;  /* 0x0000001f00637308 */ /* 0x000e300000000800 */
[----:B------:R-:W-:Y:S08]  /*2ae0*/  MUFU.EX2 R109, R109 ;  /* 0x0000006d006d7308 */ /* 0x000ff00000000800 */
[----:B------:R-:W0:Y:S08]  /*2af0*/  MUFU.EX2 R110, R110 ;  /* 0x0000006e006e7308 */ /* 0x000e300000000800 */
[----:B------:R-:W-:Y:S08]  /*2b00*/  MUFU.EX2 R21, R28 ;  /* 0x0000001c00157308 */ /* 0x000ff00000000800 */
[----:B------:R-:W0:Y:S08]  /*2b10*/  MUFU.EX2 R114, R114 ;  /* 0x0000007200727308 */ /* 0x000e300000000800 */
[----:B------:R-:W0:Y:S08]  /*2b20*/  MUFU.EX2 R50, R32 ;  /* 0x0000002000327308 */ /* 0x000e300000000800 */
[----:B------:R-:W-:Y:S08]  /*2b30*/  MUFU.EX2 R115, R36 ;  /* 0x0000002400737308 */ /* 0x000ff00000000800 */
[----:B------:R-:W-:Y:S08]  /*2b40*/  MUFU.EX2 R98, R37 ;  /* 0x0000002500627308 */ /* 0x000ff00000000800 */
[----:B------:R-:W-:Y:S08]  /*2b50*/  MUFU.EX2 R117, R26 ;  /* 0x0000001a00757308 */ /* 0x000ff00000000800 */
[----:B------:R-:W0:Y:S08]  /*2b60*/  MUFU.EX2 R120, R27 ;  /* 0x0000001b00787308 */ /* 0x000e300000000800 */
[----:B------:R-:W0:Y:S08]  /*2b70*/  MUFU.EX2 R122, R122 ;  /* 0x0000007a007a7308 */ /* 0x000e300000000800 */
[----:B------:R-:W-:Y:S08]  /*2b80*/  MUFU.EX2 R121, R30 ;  /* 0x0000001e00797308 */ /* 0x000ff00000000800 */
[----:B------:R-:W0:Y:S08]  /*2b90*/  MUFU.EX2 R124, R38 ;  /* 0x00000026007c7308 */ /* 0x000e300000000800 */
[----:B------:R-:W-:Y:S08]  /*2ba0*/  MUFU.EX2 R118, R34 ;  /* 0x0000002200767308 */ /* 0x000ff00000000800 */
[----:B------:R5:W0:Y:S01]  /*2bb0*/  MUFU.EX2 R101, R24 ;  /* 0x0000001800657308 */ /* 0x000a220000000800 */
[-C--:B-1----:R-:W-:Y:S01]  /*2bc0*/  FMUL R72, R72, R53.reuse ;  /* 0x0000003548487220 */ /* 0x082fe20000400000 */
[-C--:B------:R-:W-:Y:S01]  /*2bd0*/  FMUL R73, R73, R53.reuse ;  /* 0x0000003549497220 */ /* 0x080fe20000400000 */
[-C--:B------:R-:W-:Y:S01]  /*2be0*/  FMUL R76, R76, R53.reuse ;  /* 0x000000354c4c7220 */ /* 0x080fe20000400000 */
[-C--:B------:R-:W-:Y:S01]  /*2bf0*/  FMUL R77, R77, R53.reuse ;  /* 0x000000354d4d7220 */ /* 0x080fe20000400000 */
[-C--:B------:R-:W-:Y:S01]  /*2c00*/  FMUL R80, R80, R53.reuse ;  /* 0x0000003550507220 */ /* 0x080fe20000400000 */
[-C--:B------:R-:W-:Y:S01]  /*2c10*/  FMUL R81, R81, R53.reuse ;  /* 0x0000003551517220 */ /* 0x080fe20000400000 */
[-C--:B------:R-:W-:Y:S01]  /*2c20*/  FMUL R84, R84, R53.reuse ;  /* 0x0000003554547220 */ /* 0x080fe20000400000 */
[----:B------:R-:W-:Y:S01]  /*2c30*/  FMUL R85, R85, R53 ;  /* 0x0000003555557220 */ /* 0x000fe20000400000 */
[-C--:B--2---:R-:W-:Y:S01]  /*2c40*/  FMUL R74, R74, R107.reuse ;  /* 0x0000006b4a4a7220 */ /* 0x084fe20000400000 */
[-C--:B------:R-:W-:Y:S01]  /*2c50*/  FMUL R75, R75, R107.reuse ;  /* 0x0000006b4b4b7220 */ /* 0x080fe20000400000 */
[-C--:B------:R-:W-:Y:S01]  /*2c60*/  FMUL R78, R78, R107.reuse ;  /* 0x0000006b4e4e7220 */ /* 0x080fe20000400000 */
[-C--:B------:R-:W-:Y:S01]  /*2c70*/  FMUL R79, R79, R107.reuse ;  /* 0x0000006b4f4f7220 */ /* 0x080fe20000400000 */
[-C--:B------:R-:W-:Y:S01]  /*2c80*/  FMUL R82, R82, R107.reuse ;  /* 0x0000006b52527220 */ /* 0x080fe20000400000 */
[-C--:B------:R-:W-:Y:S01]  /*2c90*/  FMUL R83, R83, R107.reuse ;  /* 0x0000006b53537220 */ /* 0x080fe20000400000 */
[-C--:B------:R-:W-:Y:S01]  /*2ca0*/  FMUL R86, R86, R107.reuse ;  /* 0x0000006b56567220 */ /* 0x080fe20000400000 */
[----:B------:R-:W-:Y:S01]  /*2cb0*/  FMUL R87, R87, R107 ;  /* 0x0000006b57577220 */ /* 0x000fe20000400000 */
[-C--:B---3--:R-:W-:Y:S01]  /*2cc0*/  FMUL R56, R56, R116.reuse ;  /* 0x0000007438387220 */ /* 0x088fe20000400000 */
[-C--:B------:R-:W-:Y:S01]  /*2cd0*/  FMUL R57, R57, R116.reuse ;  /* 0x0000007439397220 */ /* 0x080fe20000400000 */
[-C--:B------:R-:W-:Y:S01]  /*2ce0*/  FMUL R60, R60, R116.reuse ;  /* 0x000000743c3c7220 */ /* 0x080fe20000400000 */
[-C--:B------:R-:W-:Y:S01]  /*2cf0*/  FMUL R61, R61, R116.reuse ;  /* 0x000000743d3d7220 */ /* 0x080fe20000400000 */
[-C--:B------:R-:W-:Y:S01]  /*2d00*/  FMUL R64, R64, R116.reuse ;  /* 0x0000007440407220 */ /* 0x080fe20000400000 */
[-C--:B------:R-:W-:Y:S01]  /*2d10*/  FMUL R65, R65, R116.reuse ;  /* 0x0000007441417220 */ /* 0x080fe20000400000 */
[-C--:B------:R-:W-:Y:S01]  /*2d20*/  FMUL R68, R68, R116.reuse ;  /* 0x0000007444447220 */ /* 0x080fe20000400000 */
[----:B------:R-:W-:Y:S01]  /*2d30*/  FMUL R69, R69, R116 ;  /* 0x0000007445457220 */ /* 0x000fe20000400000 */
[-C--:B----4-:R-:W-:Y:S01]  /*2d40*/  FMUL R58, R58, R123.reuse ;  /* 0x0000007b3a3a7220 */ /* 0x090fe20000400000 */
[-C--:B------:R-:W-:Y:S01]  /*2d50*/  FMUL R59, R59, R123.reuse ;  /* 0x0000007b3b3b7220 */ /* 0x080fe20000400000 */
[-C--:B------:R-:W-:Y:S01]  /*2d60*/  FMUL R62, R62, R123.reuse ;  /* 0x0000007b3e3e7220 */ /* 0x080fe20000400000 */
[-C--:B------:R-:W-:Y:S01]  /*2d70*/  FMUL R63, R63, R123.reuse ;  /* 0x0000007b3f3f7220 */ /* 0x080fe20000400000 */
[-C--:B------:R-:W-:Y:S01]  /*2d80*/  FMUL R66, R66, R123.reuse ;  /* 0x0000007b42427220 */ /* 0x080fe20000400000 */
[-C--:B------:R-:W-:Y:S01]  /*2d90*/  FMUL R67, R67, R123.reuse ;  /* 0x0000007b43437220 */ /* 0x080fe20000400000 */
[-C--:B------:R-:W-:Y:S01]  /*2da0*/  FMUL R70, R70, R123.reuse ;  /* 0x0000007b46467220 */ /* 0x080fe20000400000 */
[----:B------:R-:W-:Y:S01]  /*2db0*/  FMUL R71, R71, R123 ;  /* 0x0000007b47477220 */ /* 0x000fe20000400000 */
[----:B-----5:R-:W-:-:S02]  /*2dc0*/  F2FP.F16.F32.PACK_AB R24, R51, R40 ;  /* 0x000000283318723e */ /* 0x020fc400000000ff */
[----:B0-----:R-:W-:Y:S02]  /*2dd0*/  F2FP.F16.F32.PACK_AB R25, R55, R46 ;  /* 0x0000002e3719723e */ /* 0x001fe400000000ff */
[----:B------:R-:W-:Y:S02]  /*2de0*/  F2FP.F16.F32.PACK_AB R26, R41, R44 ;  /* 0x0000002c291a723e */ /* 0x000fe400000000ff */
[----:B------:R-:W-:Y:S02]  /*2df0*/  F2FP.F16.F32.PACK_AB R27, R42, R19 ;  /* 0x000000132a1b723e */ /* 0x000fe400000000ff */
[----:B------:R-:W-:Y:S02]  /*2e00*/  F2FP.F16.F32.PACK_AB R28, R48, R45 ;  /* 0x0000002d301c723e */ /* 0x000fe400000000ff */
[----:B------:R-:W-:Y:S02]  /*2e10*/  F2FP.F16.F32.PACK_AB R29, R108, R47 ;  /* 0x0000002f6c1d723e */ /* 0x000fe400000000ff */
[----:B------:R-:W-:-:S02]  /*2e20*/  F2FP.F16.F32.PACK_AB R30, R52, R49 ;  /* 0x00000031341e723e */ /* 0x000fc400000000ff */
[----:B------:R-:W-:Y:S02]  /*2e30*/  F2FP.F16.F32.PACK_AB R31, R99, R54 ;  /* 0x00000036631f723e */ /* 0x000fe400000000ff */
[----:B------:R-:W-:Y:S02]  /*2e40*/  F2FP.F16.F32.PACK_AB R32, R110, R109 ;  /* 0x0000006d6e20723e */ /* 0x000fe400000000ff */
[----:B------:R-:W-:Y:S02]  /*2e50*/  F2FP.F16.F32.PACK_AB R34, R114, R21 ;  /* 0x000000157222723e */ /* 0x000fe400000000ff */
[----:B------:R-:W-:Y:S02]  /*2e60*/  F2FP.F16.F32.PACK_AB R36, R111, R50 ;  /* 0x000000326f24723e */ /* 0x000fe400000000ff */
[----:B------:R-:W-:Y:S02]  /*2e70*/  F2FP.F16.F32.PACK_AB R33, R120, R117 ;  /* 0x000000757821723e */ /* 0x000fe400000000ff */
[----:B------:R-:W-:-:S02]  /*2e80*/  F2FP.F16.F32.PACK_AB R35, R122, R119 ;  /* 0x000000777a23723e */ /* 0x000fc400000000ff */
[----:B------:R-:W-:Y:S02]  /*2e90*/  F2FP.F16.F32.PACK_AB R37, R124, R121 ;  /* 0x000000797c25723e */ /* 0x000fe400000000ff */
[----:B------:R-:W-:Y:S02]  /*2ea0*/  F2FP.F16.F32.PACK_AB R38, R98, R115 ;  /* 0x000000736226723e */ /* 0x000fe400000000ff */
[----:B------:R-:W-:Y:S01]  /*2eb0*/  F2FP.F16.F32.PACK_AB R39, R101, R118 ;  /* 0x000000766527723e */ /* 0x000fe200000000ff */
[----:B------:R-:W-:Y:S06]  /*2ec0*/  BAR.SYNC.DEFER_BLOCKING 0x0 ;  /* 0x0000000000007b1d */ /* 0x000fec0000010000 */
[----:B------:R-:W-:-:S06]  /*2ed0*/  WARPGROUP.ARRIVE ;  /* 0x00000000000079c5 */ /* 0x000fcc0000000000 */
[----:B------:R-:W-:Y:S01]  /*2ee0*/  HGMMA.64x32x16.F32 R72, R24, gdesc[UR8], R72 ;  /* 0x0060000818487df0 */ /* 0x000fe20008700848 */
[----:B------:R-:W-:Y:S01]  /*2ef0*/  FADD R51, R40, R51 ;  /* 0x0000003328337221 */ /* 0x000fe20000000000 */
        /* <DEDUP_REMOVED lines=15> */
[----:B------:R-:W-:Y:S03]  /*2ff0*/  HGMMA.64x32x16.F32 R72, R28, gdesc[UR12], R72 ;  /* 0x0060000c1c487df0 */ /* 0x000fe60008700848 */
        /* <DEDUP_REMOVED lines=12> */
[----:B------:R-:W-:-:S02]  /*30c0*/  FADD R118, R101, R118 ;  /* 0x0000007665767221 */ /* 0x000fc40000000000 */
[----:B------:R-:W0:Y:S04]  /*30d0*/  SHFL.BFLY PT, R18, R49, 0x2, 0x1f ;  /* 0x0c401f0031127f89 */ /* 0x000e2800000e0000 */
[----:B------:R-:W1:Y:S04]  /*30e0*/  SHFL.BFLY PT, R19, R54, 0x2, 0x1f ;  /* 0x0c401f0036137f89 */ /* 0x000e6800000e0000 */
[----:B------:R-:W2:Y:S04]  /*30f0*/  SHFL.BFLY PT, R40, R115, 0x2, 0x1f ;  /* 0x0c401f0073287f89 */ /* 0x000ea800000e0000 */
[----:B------:R-:W3:Y:S01]  /*3100*/  SHFL.BFLY PT, R21, R118, 0x2, 0x1f ;  /* 0x0c401f0076157f89 */ /* 0x000ee200000e0000 */
[----:B------:R-:W-:Y:S01]  /*3110*/  UIADD3 UR6, UP0, UR6, 0x20, URZ ;  /* 0x0000002006067890 */ /* 0x000fe2000ff1e03f */
[----:B------:R-:W-:Y:S01]  /*3120*/  HGMMA.64x32x16.F32 R56, R36, gdesc[UR12], R56, gsb0 ;  /* 0x0060000c24387df0 */ /* 0x000fe20008000838 */
[----:B0-----:R-:W-:Y:S01]  /*3130*/  FADD R18, R49, R18 ;  /* 0x0000001231127221 */ /* 0x001fe20000000000 */
[----:B-1----:R-:W-:Y:S01]  /*3140*/  FADD R20, R54, R19 ;  /* 0x0000001336147221 */ /* 0x002fe20000000000 */
[----:B--2---:R-:W-:Y:S01]  /*3150*/  FADD R40, R115, R40 ;  /* 0x0000002873287221 */ /* 0x004fe20000000000 */
[----:B---3--:R-:W-:-:S02]  /*3160*/  FADD R42, R118, R21 ;  /* 0x00000015762a7221 */ /* 0x008fc40000000000 */
[----:B------:R-:W0:Y:S01]  /*3170*/  SHFL.BFLY PT, R19, R18, 0x1, 0x1f ;  /* 0x0c201f0012137f89 */ /* 0x000e2200000e0000 */
[----:B------:R-:W-:-:S03]  /*3180*/  UIADD3.X UR7, URZ, UR7, URZ, UP0, !UPT ;  /* 0x000000073f077290 */ /* 0x000fc600087fe43f */
[----:B------:R-:W1:Y:S01]  /*3190*/  SHFL.BFLY PT, R21, R20, 0x1, 0x1f ;  /* 0x0c201f0014157f89 */ /* 0x000e6200000e0000 */
[----:B------:R-:W-:-:S03]  /*31a0*/  UISETP.GE.U32.AND UP0, UPT, UR6, UR24, UPT ;  /* 0x000000180600728c */ /* 0x000fc6000bf06070 */
[----:B------:R-:W2:Y:S04]  /*31b0*/  SHFL.BFLY PT, R41, R40, 0x1, 0x1f ;  /* 0x0c201f0028297f89 */ /* 0x000ea800000e0000 */
[----:B------:R-:W3:Y:S01]  /*31c0*/  SHFL.BFLY PT, R45, R42, 0x1, 0x1f ;  /* 0x0c201f002a2d7f89 */ /* 0x000ee200000e0000 */
[----:B------:R-:W-:-:S06]  /*31d0*/  UISETP.GE.U32.AND.EX UP0, UPT, UR7, URZ, UPT, UP0 ;  /* 0x0000003f0700728c */ /* 0x000fcc000bf06100 */
[----:B------:R-:W-:Y:S01]  /*31e0*/  PLOP3.LUT P0, PT, PT, PT, UP0, 0x80, 0x0 ;  /* 0x000000000000781c */ /* 0x000fe20003f0f008 */
[----:B------:R-:W-:Y:S02]  /*31f0*/  ULEA UR5, UR19, UR5, 0x5 ;  /* 0x0000000513057291 */ /* 0x000fe4000f8e283f */
[----:B------:R-:W-:Y:S01]  /*3200*/  ULEA UR4, UR17, UR4, 0x5 ;  /* 0x0000000411047291 */ /* 0x000fe2000f8e283f */
[----:B0-----:R-:W-:Y:S01]  /*3210*/  FADD R48, R18, R19 ;  /* 0x0000001312307221 */ /* 0x001fe20000000000 */
[--C-:B------:R-:W-:Y:S02]  /*3220*/  IMAD.MOV.U32 R18, RZ, RZ, R90.reuse ;  /* 0x000000ffff127224 */ /* 0x100fe400078e005a */
[----:B-1----:R-:W-:Y:S01]  /*3230*/  FADD R46, R20, R21 ;  /* 0x00000015142e7221 */ /* 0x002fe20000000000 */
[----:B------:R-:W-:Y:S02]  /*3240*/  IMAD.MOV.U32 R99, RZ, RZ, R90 ;  /* 0x000000ffff637224 */ /* 0x000fe400078e005a */
[----:B--2---:R-:W-:Y:S01]  /*3250*/  FADD R41, R40, R41 ;  /* 0x0000002928297221 */ /* 0x004fe20000000000 */
[----:B---3--:R-:W-:Y:S01]  /*3260*/  FADD R44, R42, R45 ;  /* 0x0000002d2a2c7221 */ /* 0x008fe20000000000 */
[----:B------:R-:W-:Y:S01]  /*3270*/  FFMA R100, R53, R100, R48 ;  /* 0x0000006435647223 */ /* 0x000fe20000000030 */
[----:B------:R-:W-:Y:S01]  /*3280*/  FFMA R102, R107, R102, R46 ;  /* 0x000000666b667223 */ /* 0x000fe2000000002e */
[----:B------:R-:W-:Y:S01]  /*3290*/  FFMA R103, R116, R103, R41 ;  /* 0x0000006774677223 */ /* 0x000fe20000000029 */
[----:B------:R-:W-:Y:S01]  /*32a0*/  FFMA R104, R123, R104, R44 ;  /* 0x000000687b687223 */ /* 0x000fe2000000002c */
[----:B------:R-:W-:Y:S01]  /*32b0*/  IMAD.MOV.U32 R101, RZ, RZ, R113 ;  /* 0x000000ffff657224 */ /* 0x000fe200078e0071 */
[----:B------:R-:W-:-:S02]  /*32c0*/  WARPGROUP.DEPBAR.LE gsb0, 0x0 ;  /* 0x00008000000079c5 */ /* 0x000fc40000010000 */
[----:B------:R-:W-:Y:S01]  /*32d0*/  MOV R98, R105 ;  /* 0x0000006900627202 */ /* 0x000fe20000000f00 */
[----:B------:R-:W-:Y:S01]  /*32e0*/  IMAD.MOV.U32 R90, RZ, RZ, R43 ;  /* 0x000000ffff5a7224 */ /* 0x000fe200078e002b */
[----:B------:R-:W-:Y:S06]  /*32f0*/  @!P0 BRA `(.L_x_1) ;  /* 0xffffffe000b48947 */ /* 0x000fec000383ffff */
.L_x_0:
[----:B------:R-:W-:Y:S01]  /*3300*/  FMUL R3, R70, 0.25 ;  /* 0x3e80000046037820 */ /* 0x000fe20000400000 */
[----:B------:R-:W-:Y:S01]  /*3310*/  FSETP.GT.AND P3, PT, |R104|, 8.50705917302346158658e+37, PT ;  /* 0x7e8000006800780b */ /* 0x000fe20003f64200 */
[----:B------:R-:W-:Y:S01]  /*3320*/  FMUL R5, R62, 0.25 ;  /* 0x3e8000003e057820 */ /* 0x000fe20000400000 */
[----:B------:R-:W-:Y:S01]  /*3330*/  FMUL R4, R71, 0.25 ;  /* 0x3e80000047047820 */ /* 0x000fe20000400000 */
[----:B------:R-:W-:Y:S01]  /*3340*/  FSETP.GT.AND P1, PT, |R103|, 8.50705917302346158658e+37, PT ;  /* 0x7e8000006700780b */ /* 0x000fe20003f24200 */
[----:B------:R-:W-:Y:S01]  /*3350*/  FMUL R8, R61, 0.25 ;  /* 0x3e8000003d087820 */ /* 0x000fe20000400000 */
[----:B------:R-:W-:Y:S01]  /*3360*/  FSEL R26, R3, R70, P3 ;  /* 0x00000046031a7208 */ /* 0x000fe20001800000 */
        /* <DEDUP_REMOVED lines=19> */
[C---:B------:R-:W-:Y:S01]  /*34a0*/  FSETP.GT.AND P0, PT, |R102|.reuse, 8.50705917302346158658e+37, PT ;  /* 0x7e8000006600780b */ /* 0x040fe20003f04200 */
[----:B------:R-:W-:Y:S01]  /*34b0*/  FMUL R9, R102, 8388608 ;  /* 0x4b00000066097820 */ /* 0x000fe20000400000 */
        /* <DEDUP_REMOVED lines=10> */
[----:B------:R-:W-:Y:S01]  /*3560*/  FSETP.GT.AND P2, PT, |R100|, 8.50705917302346158658e+37, PT ;  /* 0x7e8000006400780b */ /* 0x000fe20003f44200 */
[----:B------:R-:W-:Y:S01]  /*3570*/  FMUL R10, R103, 8388608 ;  /* 0x4b000000670a7820 */ /* 0x000fe20000400000 */
[----:B------:R-:W-:Y:S01]  /*3580*/  IADD3 R23, R96, UR21, R97 ;  /* 0x0000001560177c10 */ /* 0x000fe2000fffe061 */
[----:B------:R-:W-:Y:S01]  /*3590*/  FMUL R7, R78, 0.25 ;  /* 0x3e8000004e077820 */ /* 0x000fe20000400000 */
[----:B------:R-:W-:Y:S01]  /*35a0*/  LOP3.LUT R6, R0, 0xe0, RZ, 0xc0, !PT ;  /* 0x000000e000067812 */ /* 0x000fe200078ec0ff */
[----:B------:R-:W-:Y:S01]  /*35b0*/  IMAD.MOV.U32 R50, RZ, RZ, 0x3dc6b27f ;  /* 0x3dc6b27fff327424 */ /* 0x000fe200078e00ff */
[----:B------:R-:W-:Y:S01]  /*35c0*/  FSEL R74, R5, R74, P0 ;  /* 0x0000004a054a7208 */ /* 0x000fe20000000000 */
[----:B------:R-:W-:Y:S01]  /*35d0*/  FMUL R5, R76, 0.25 ;  /* 0x3e8000004c057820 */ /* 0x000fe20000400000 */
[----:B------:R-:W-:Y:S01]  /*35e0*/  FSEL R39, R3, R84, P2 ;  /* 0x0000005403277208 */ /* 0x000fe20001000000 */
[----:B------:R-:W-:Y:S01]  /*35f0*/  FMUL R3, R80, 0.25 ;  /* 0x3e80000050037820 */ /* 0x000fe20000400000 */
[----:B------:R-:W-:Y:S01]  /*3600*/  LEA R23, R6, R23, 0x3 ;  /* 0x0000001706177211 */ /* 0x000fe200078e18ff */
[----:B------:R-:W-:Y:S01]  /*3610*/  FMUL R6, R67, 0.25 ;  /* 0x3e80000043067820 */ /* 0x000fe20000400000 */
[----:B------:R-:W-:Y:S01]  /*3620*/  FSEL R42, R8, R75, P0 ;  /* 0x0000004b082a7208 */ /* 0x000fe20000000000 */
[----:B------:R-:W-:Y:S01]  /*3630*/  FMUL R8, R100, 8388608 ;  /* 0x4b00000064087820 */ /* 0x000fe20000400000 */
[----:B------:R-:W-:Y:S01]  /*3640*/  FSEL R32, R4, R83, P0 ;  /* 0x0000005304207208 */ /* 0x000fe20000000000 */
[----:B------:R-:W-:Y:S01]  /*3650*/  FMUL R4, R85, 0.25 ;  /* 0x3e80000055047820 */ /* 0x000fe20000400000 */
[----:B------:R-:W-:Y:S01]  /*3660*/  FSETP.GEU.AND P5, PT, R100, 1.175494350822287508e-38, PT ;  /* 0x008000006400780b */ /* 0x000fe20003fae000 */
[----:B------:R-:W-:Y:S01]  /*3670*/  BAR.SYNC.DEFER_BLOCKING 0x0 ;  /* 0x0000000000007b1d */ /* 0x000fe20000010000 */
[----:B------:R-:W-:-:S02]  /*3680*/  FSEL R41, R3, R80, P2 ;  /* 0x0000005003297208 */ /* 0x000fc40001000000 */
[----:B------:R-:W-:Y:S01]  /*3690*/  FSEL R51, R5, R76, P2 ;  /* 0x0000004c05337208 */ /* 0x000fe20001000000 */
[----:B------:R-:W-:Y:S01]  /*36a0*/  FMUL R5, R104, 8388608 ;  /* 0x4b00000068057820 */ /* 0x000fe20000400000 */
[----:B------:R-:W-:Y:S01]  /*36b0*/  FSEL R15, R6, R67, P3 ;  /* 0x00000043060f7208 */ /* 0x000fe20001800000 */
[----:B------:R-:W-:Y:S01]  /*36c0*/  FMUL R6, R59, 0.25 ;  /* 0x3e8000003b067820 */ /* 0x000fe20000400000 */
[----:B------:R-:W-:Y:S01]  /*36d0*/  FSETP.GEU.AND P6, PT, R102, 1.175494350822287508e-38, PT ;  /* 0x008000006600780b */ /* 0x000fe20003fce000 */
[----:B------:R-:W0:Y:S01]  /*36e0*/  LDC R71, c[0x0][0x278] ;  /* 0x00009e00ff477b82 */ /* 0x000e220000000800 */
[----:B------:R-:W-:Y:S01]  /*36f0*/  FSEL R8, R8, R100, !P5 ;  /* 0x0000006408087208 */ /* 0x000fe20006800000 */
[----:B------:R-:W-:Y:S01]  /*3700*/  ULDC.64 UR4, c[0x0][0x270] ;  /* 0x00009c0000047ab9 */ /* 0x000fe20000000a00 */
[----:B------:R-:W-:Y:S01]  /*3710*/  FSEL R3, RZ, -23, P5 ;  /* 0xc1b80000ff037808 */ /* 0x000fe20002800000 */
[----:B------:R-:W-:Y:S01]  /*3720*/  UIMAD UR4, UR20, UR4, URZ ;  /* 0x00000004140472a4 */ /* 0x000fe2000f8e023f */
[----:B------:R-:W-:Y:S01]  /*3730*/  FSEL R85, R4, R85, P2 ;  /* 0x0000005504557208 */ /* 0x000fe20001000000 */
[----:B------:R-:W-:Y:S01]  /*3740*/  FMUL R4, R77, 0.25 ;  /* 0x3e8000004d047820 */ /* 0x000fe20000400000 */
[----:B------:R-:W-:-:S02]  /*3750*/  FSETP.GEU.AND P4, PT, R103, 1.175494350822287508e-38, PT ;  /* 0x008000006700780b */ /* 0x000fc40003f8e000 */
[C---:B------:R-:W-:Y:S02]  /*3760*/  FSETP.GEU.AND P5, PT, R104.reuse, 1.175494350822287508e-38, PT ;  /* 0x008000006800780b */ /* 0x040fe40003fae000 */
[----:B------:R-:W-:Y:S02]  /*3770*/  FSEL R9, R9, R102, !P6 ;  /* 0x0000006609097208 */ /* 0x000fe40007000000 */
[----:B------:R-:W-:Y:S02]  /*3780*/  FSEL R16, RZ, -23, P6 ;  /* 0xc1b80000ff107808 */ /* 0x000fe40003000000 */
[----:B------:R-:W-:Y:S02]  /*3790*/  FSETP.GEU.AND P6, PT, |R104|, 1.175494350822287508e-38, PT ;  /* 0x008000006800780b */ /* 0x000fe40003fce200 */
[----:B------:R-:W-:Y:S02]  /*37a0*/  FSEL R10, R10, R103, !P4 ;  /* 0x000000670a0a7208 */ /* 0x000fe40006000000 */
[----:B------:R-:W-:-:S02]  /*37b0*/  FSEL R17, RZ, -23, P4 ;  /* 0xc1b80000ff117808 */ /* 0x000fc40002000000 */
[----:B------:R-:W-:Y:S01]  /*37c0*/  FSEL R12, R5, R104, !P5 ;  /* 0x00000068050c7208 */ /* 0x000fe20006800000 */
[----:B------:R-:W-:Y:S01]  /*37d0*/  @P3 FMUL R104, R104, 0.25 ;  /* 0x3e80000068683820 */ /* 0x000fe20000400000 */
[----:B------:R-:W-:Y:S01]  /*37e0*/  FSEL R59, R6, R59, P3 ;  /* 0x0000003b063b7208 */ /* 0x000fe20001800000 */
[----:B------:R-:W-:Y:S01]  /*37f0*/  FMUL R6, R65, 0.25 ;  /* 0x3e80000041067820 */ /* 0x000fe20000400000 */
[C---:B------:R-:W-:Y:S01]  /*3800*/  FSETP.GEU.AND P4, PT, |R103|.reuse, 1.175494350822287508e-38, PT ;  /* 0x008000006700780b */ /* 0x040fe20003f8e200 */
[----:B------:R-:W-:Y:S01]  /*3810*/  @P1 FMUL R103, R103, 0.25 ;  /* 0x3e80000067671820 */ /* 0x000fe20000400000 */
[----:B------:R-:W-:Y:S01]  /*3820*/  FSEL R77, R4, R77, P2 ;  /* 0x0000004d044d7208 */ /* 0x000fe20001000000 */
[----:B------:R-:W-:Y:S01]  /*3830*/  VIADD R4, R8, 0xc0cafb0d ;  /* 0xc0cafb0d08047836 */ /* 0x000fe20000000000 */
[C---:B------:R-:W-:Y:S01]  /*3840*/  FSETP.GEU.AND P3, PT, |R102|.reuse, 1.175494350822287508e-38, PT ;  /* 0x008000006600780b */ /* 0x040fe20003f6e200 */
[----:B------:R-:W-:Y:S01]  /*3850*/  @P0 FMUL R102, R102, 0.25 ;  /* 0x3e80000066660820 */ /* 0x000fe20000400000 */
[----:B------:R-:W-:Y:S01]  /*3860*/  FSEL R31, R6, R65, P1 ;  /* 0x00000041061f7208 */ /* 0x000fe20000800000 */
[----:B------:R-:W-:Y:S01]  /*3870*/  FMUL R6, R87, 0.25 ;  /* 0x3e80000057067820 */ /* 0x000fe20000400000 */
[----:B------:R-:W-:Y:S01]  /*3880*/  LOP3.LUT R5, R4, 0xff800000, RZ, 0xc0, !PT ;  /* 0xff80000004057812 */ /* 0x000fe200078ec0ff */
[----:B------:R-:W-:Y:S01]  /*3890*/  VIADD R11, R12, 0xc0cafb0d ;  /* 0xc0cafb0d0c0b7836 */ /* 0x000fe20000000000 */
[----:B------:R-:W-:Y:S01]  /*38a0*/  FSEL R78, R7, R78, P0 ;  /* 0x0000004e074e7208 */ /* 0x000fe20000000000 */
[----:B------:R-:W-:Y:S01]  /*38b0*/  FMUL R7, R72, 0.25 ;  /* 0x3e80000048077820 */ /* 0x000fe20000400000 */
[----:B------:R-:W-:Y:S01]  /*38c0*/  I2FP.F32.S32 R4, R5 ;  /* 0x0000000500047245 */ /* 0x000fe20000201400 */
[----:B------:R-:W-:Y:S01]  /*38d0*/  @!P4 FMUL R103, R103, 16777216 ;  /* 0x4b8000006767c820 */ /* 0x000fe20000400000 */
[----:B------:R-:W-:Y:S01]  /*38e0*/  FSEL R30, R6, R87, P0 ;  /* 0x00000057061e7208 */ /* 0x000fe20000000000 */
[----:B------:R-:W-:Y:S01]  /*38f0*/  FMUL R6, R79, 0.25 ;  /* 0x3e8000004f067820 */ /* 0x000fe20000400000 */
[----:B------:R-:W-:Y:S01]  /*3900*/  LOP3.LUT R47, R11, 0xff800000, RZ, 0xc0, !PT ;  /* 0xff8000000b2f7812 */ /* 0x000fe200078ec0ff */
[----:B------:R-:W-:Y:S01]  /*3910*/  @!P3 FMUL R102, R102, 16777216 ;  /* 0x4b8000006666b820 */ /* 0x000fe20000400000 */
[----:B------:R-:W-:Y:S01]  /*3920*/  FFMA.FTZ R3, R4, 1.1920928955078125e-07, R3 ;  /* 0x3400000004037823 */ /* 0x000fe20000010003 */
[----:B------:R-:W-:Y:S01]  /*3930*/  FSEL R55, R7, R72, P2 ;  /* 0x0000004807377208 */ /* 0x000fe20001000000 */
[----:B------:R-:W1:Y:S01]  /*3940*/  MUFU.RCP R4, R103 ;  /* 0x0000006700047308 */ /* 0x000e620000001000 */
[----:B------:R-:W-:Y:S01]  /*3950*/  FSEL R40, R6, R79, P0 ;  /* 0x0000004f06287208 */ /* 0x000fe20000000000 */
[----:B------:R-:W-:Y:S01]  /*3960*/  FMUL R6, R81, 0.25 ;  /* 0x3e80000051067820 */ /* 0x000fe20000400000 */
[----:B------:R-:W-:Y:S01]  /*3970*/  VIADD R7, R10, 0xc0cafb0d ;  /* 0xc0cafb0d0a077836 */ /* 0x000fe20000000000 */
[----:B------:R-:W-:Y:S01]  /*3980*/  FSEL R19, RZ, -23, P5 ;  /* 0xc1b80000ff137808 */ /* 0x000fe20002800000 */
[----:B------:R-:W-:Y:S01]  /*3990*/  @!P4 FMUL R27, R27, 16777216 ;  /* 0x4b8000001b1bc820 */ /* 0x000fe20000400000 */
[----:B------:R-:W-:Y:S01]  /*39a0*/  I2FP.F32.S32 R24, R47 ;  /* 0x0000002f00187245 */ /* 0x000fe20000201400 */
[----:B------:R-:W-:Y:S01]  /*39b0*/  @!P3 FMUL R30, R30, 16777216 ;  /* 0x4b8000001e1eb820 */ /* 0x000fe20000400000 */
[----:B------:R-:W2:Y:S01]  /*39c0*/  MUFU.RCP R11, R102 ;  /* 0x00000066000b7308 */ /* 0x000ea20000001000 */
[----:B------:R-:W-:Y:S01]  /*39d0*/  FSEL R81, R6, R81, P2 ;  /* 0x0000005106517208 */ /* 0x000fe20001000000 */
[----:B------:R-:W-:Y:S01]  /*39e0*/  FMUL R6, R73, 0.25 ;  /* 0x3e80000049067820 */ /* 0x000fe20000400000 */
[----:B------:R-:W-:Y:S01]  /*39f0*/  FSETP.GEU.AND P1, PT, |R100|, 1.175494350822287508e-38, PT ;  /* 0x008000006400780b */ /* 0x000fe20003f2e200 */
[----:B------:R-:W-:Y:S01]  /*3a00*/  @!P3 FMUL R40, R40, 16777216 ;  /* 0x4b8000002828b820 */ /* 0x000fe20000400000 */
[----:B------:R-:W-:Y:S01]  /*3a10*/  @!P3 FMUL R42, R42, 16777216 ;  /* 0x4b8000002a2ab820 */ /* 0x000fe20000400000 */
[----:B------:R-:W-:Y:S01]  /*3a20*/  @!P3 FMUL R74, R74, 16777216 ;  /* 0x4b8000004a4ab820 */ /* 0x000fe20000400000 */
[----:B------:R-:W-:Y:S01]  /*3a30*/  FSEL R73, R6, R73, P2 ;  /* 0x0000004906497208 */ /* 0x000fe20001000000 */
[----:B------:R-:W-:Y:S01]  /*3a40*/  @!P3 FMUL R86, R86, 16777216 ;  /* 0x4b8000005656b820 */ /* 0x000fe20000400000 */
[----:B------:R-:W-:Y:S01]  /*3a50*/  IADD3 R6, R9, -0x3f3504f3, RZ ;  /* 0xc0cafb0d09067810 */ /* 0x000fe20007ffe0ff */
[----:B------:R-:W-:Y:S01]  /*3a60*/  @!P3 FMUL R32, R32, 16777216 ;  /* 0x4b8000002020b820 */ /* 0x000fe20000400000 */
[----:B------:R-:W-:Y:S01]  /*3a70*/  LOP3.LUT R45, R7, 0xff800000, RZ, 0xc0, !PT ;  /* 0xff800000072d7812 */ /* 0x000fe200078ec0ff */
[----:B------:R-:W-:Y:S01]  /*3a80*/  @!P3 FMUL R38, R38, 16777216 ;  /* 0x4b8000002626b820 */ /* 0x000fe20000400000 */
[----:B------:R-:W-:Y:S01]  /*3a90*/  @!P3 FMUL R78, R78, 16777216 ;  /* 0x4b8000004e4eb820 */ /* 0x000fe20000400000 */
[----:B------:R-:W-:Y:S01]  /*3aa0*/  IADD3 R5, R8, -R5, RZ ;  /* 0x8000000508057210 */ /* 0x000fe20007ffe0ff */
[----:B------:R-:W-:Y:S01]  /*3ab0*/  FFMA.FTZ R19, R24, 1.1920928955078125e-07, R19 ;  /* 0x3400000018137823 */ /* 0x000fe20000010013 */
[----:B-1----:R-:W-:Y:S01]  /*3ac0*/  FMUL R36, R4, R27 ;  /* 0x0000001b04247220 */ /* 0x002fe20000400000 */
[----:B------:R-:W-:Y:S01]  /*3ad0*/  LOP3.LUT R46, R6, 0xff800000, RZ, 0xc0, !PT ;  /* 0xff800000062e7812 */ /* 0x000fe200078ec0ff */
[C---:B--2---:R-:W-:Y:S01]  /*3ae0*/  FMUL R27, R11.reuse, R30 ;  /* 0x0000001e0b1b7220 */ /* 0x044fe20000400000 */
[C---:B------:R-:W-:Y:S01]  /*3af0*/  FMUL R37, R11.reuse, R40 ;  /* 0x000000280b257220 */ /* 0x040fe20000400000 */
[C---:B------:R-:W-:Y:S01]  /*3b00*/  FMUL R24, R11.reuse, R42 ;  /* 0x0000002a0b187220 */ /* 0x040fe20000400000 */
[C---:B------:R-:W-:Y:S01]  /*3b10*/  FMUL R53, R11.reuse, R74 ;  /* 0x0000004a0b357220 */ /* 0x040fe20000400000 */
[----:B------:R-:W-:Y:S01]  /*3b20*/  I2FP.F32.S32 R6, R45 ;  /* 0x0000002d00067245 */ /* 0x000fe20000201400 */
[C---:B------:R-:W-:Y:S01]  /*3b30*/  FMUL R30, R11.reuse, R86 ;  /* 0x000000560b1e7220 */ /* 0x040fe20000400000 */
[C---:B------:R-:W-:Y:S01]  /*3b40*/  FMUL R35, R11.reuse, R32 ;  /* 0x000000200b237220 */ /* 0x040fe20000400000 */
[C---:B------:R-:W-:Y:S01]  /*3b50*/  FMUL R38, R11.reuse, R38 ;  /* 0x000000260b267220 */ /* 0x040fe20000400000 */
[----:B------:R-:W-:Y:S01]  /*3b60*/  FMUL R40, R11, R78 ;  /* 0x0000004e0b287220 */ /* 0x000fe20000400000 */
[----:B------:R-:W-:Y:S01]  /*3b70*/  FADD R11, R5, -1 ;  /* 0xbf800000050b7421 */ /* 0x000fe20000000000 */
[----:B------:R-:W-:Y:S01]  /*3b80*/  @!P4 FMUL R57, R57, 16777216 ;  /* 0x4b8000003939c820 */ /* 0x000fe20000400000 */
[----:B------:R-:W-:Y:S01]  /*3b90*/  @!P4 FMUL R29, R29, 16777216 ;  /* 0x4b8000001d1dc820 */ /* 0x000fe20000400000 */
[----:B------:R-:W-:Y:S01]  /*3ba0*/  I2FP.F32.S32 R7, R46 ;  /* 0x0000002e00077245 */ /* 0x000fe20000201400 */
[----:B------:R-:W-:Y:S01]  /*3bb0*/  @P2 FMUL R100, R100, 0.25 ;  /* 0x3e80000064642820 */ /* 0x000fe20000400000 */
[----:B------:R-:W-:Y:S01]  /*3bc0*/  F2FP.F16.F32.PACK_AB R5, R24, R53 ;  /* 0x000000351805723e */ /* 0x000fe200000000ff */
[----:B------:R-:W-:Y:S01]  /*3bd0*/  IMAD.IADD R46, R9, 0x1, -R46 ;  /* 0x00000001092e7824 */ /* 0x000fe200078e0a2e */
[----:B------:R-:W-:Y:S01]  /*3be0*/  IADD3 R45, R10, -R45, RZ ;  /* 0x8000002d0a2d7210 */ /* 0x000fe20007ffe0ff */
[----:B------:R-:W-:Y:S01]  /*3bf0*/  @!P6 FMUL R104, R104, 16777216 ;  /* 0x4b8000006868e820 */ /* 0x000fe20000400000 */
[----:B------:R-:W-:Y:S01]  /*3c00*/  FFMA.FTZ R17, R6, 1.1920928955078125e-07, R17 ;  /* 0x3400000006117823 */ /* 0x000fe20000010011 */
[----:B------:R-:W-:Y:S01]  /*3c10*/  FFMA.FTZ R24, R11, R50, -0.16845393180847167969 ;  /* 0xbe2c7f300b187423 */ /* 0x000fe20000010032 */
[C---:B------:R-:W-:Y:S01]  /*3c20*/  FMUL R6, R4.reuse, R57 ;  /* 0x0000003904067220 */ /* 0x040fe20000400000 */
[----:B------:R-:W-:Y:S01]  /*3c30*/  FMUL R49, R4, R29 ;  /* 0x0000001d04317220 */ /* 0x000fe20000400000 */
[----:B------:R-:W-:Y:S01]  /*3c40*/  @!P1 FMUL R100, R100, 16777216 ;  /* 0x4b80000064649820 */ /* 0x000fe20000400000 */
[----:B------:R-:W-:-:S02]  /*3c50*/  IMAD.IADD R48, R12, 0x1, -R47 ;  /* 0x000000010c307824 */ /* 0x000fc400078e0a2f */
[----:B------:R-:W-:Y:S01]  /*3c60*/  FADD R46, R46, -1 ;  /* 0xbf8000002e2e7421 */ /* 0x000fe20000000000 */
[----:B------:R-:W-:Y:S01]  /*3c70*/  FFMA.FTZ R24, R11, R24, 0.1716887056827545166 ;  /* 0x3e2fcf2a0b187423 */ /* 0x000fe20000010018 */
[----:B------:R-:W-:Y:S01]  /*3c80*/  FADD R47, R45, -1 ;  /* 0xbf8000002d2f7421 */ /* 0x000fe20000000000 */
[----:B------:R-:W1:Y:S01]  /*3c90*/  MUFU.RCP R104, R104 ;  /* 0x0000006800687308 */ /* 0x000e620000001000 */
[----:B------:R-:W-:Y:S01]  /*3ca0*/  F2FP.F16.F32.PACK_AB R6, R6, R49 ;  /* 0x000000310606723e */ /* 0x000fe200000000ff */
[----:B------:R-:W-:Y:S01]  /*3cb0*/  FADD R49, R48, -1 ;  /* 0xbf80000030317421 */ /* 0x000fe20000000000 */
[C---:B------:R-:W-:Y:S01]  /*3cc0*/  FFMA.FTZ R45, R46.reuse, R50, -0.16845393180847167969 ;  /* 0xbe2c7f302e2d7423 */ /* 0x040fe20000010032 */
[----:B------:R-:W-:Y:S01]  /*3cd0*/  FFMA.FTZ R24, R11, R24, -0.17900948226451873779 ;  /* 0xbe374e430b187423 */ /* 0x000fe20000010018 */
[----:B------:R-:W-:Y:S01]  /*3ce0*/  FFMA.FTZ R48, R47, R50, -0.16845393180847167969 ;  /* 0xbe2c7f302f307423 */ /* 0x000fe20000010032 */
[----:B------:R-:W-:Y:S01]  /*3cf0*/  @!P4 FMUL R25, R25, 16777216 ;  /* 0x4b8000001919c820 */ /* 0x000fe20000400000 */
[C---:B------:R-:W-:Y:S01]  /*3d00*/  FFMA.FTZ R45, R46.reuse, R45, 0.1716887056827545166 ;  /* 0x3e2fcf2a2e2d7423 */ /* 0x040fe2000001002d */
[----:B------:R-:W2:Y:S01]  /*3d10*/  MUFU.RCP R44, R100 ;  /* 0x00000064002c7308 */ /* 0x000ea20000001000 */
[----:B------:R-:W-:Y:S01]  /*3d20*/  FFMA.FTZ R24, R11, R24, 0.20512372255325317383 ;  /* 0x3e520bf40b187423 */ /* 0x000fe20000010018 */
[----:B------:R-:W-:Y:S01]  /*3d30*/  FFMA.FTZ R48, R47, R48, 0.1716887056827545166 ;  /* 0x3e2fcf2a2f307423 */ /* 0x000fe20000010030 */
[----:B------:R-:W-:Y:S01]  /*3d40*/  FFMA.FTZ R45, R46, R45, -0.17900948226451873779 ;  /* 0xbe374e432e2d7423 */ /* 0x000fe2000001002d */
[----:B------:R-:W-:Y:S01]  /*3d50*/  @!P4 FMUL R28, R28, 16777216 ;  /* 0x4b8000001c1cc820 */ /* 0x000fe20000400000 */
[----:B------:R-:W-:Y:S01]  /*3d60*/  FFMA.FTZ R24, R11, R24, -0.24046532809734344482 ;  /* 0xbe763c8b0b187423 */ /* 0x000fe20000010018 */
[----:B------:R-:W-:Y:S01]  /*3d70*/  FFMA.FTZ R48, R47, R48, -0.17900948226451873779 ;  /* 0xbe374e432f307423 */ /* 0x000fe20000010030 */
[----:B------:R-:W-:Y:S01]  /*3d80*/  @!P4 FMUL R31, R31, 16777216 ;  /* 0x4b8000001f1fc820 */ /* 0x000fe20000400000 */
[----:B------:R-:W-:Y:S01]  /*3d90*/  @!P4 FMUL R34, R34, 16777216 ;  /* 0x4b8000002222c820 */ /* 0x000fe20000400000 */
[----:B------:R-:W-:Y:S01]  /*3da0*/  @!P4 FMUL R33, R33, 16777216 ;  /* 0x4b8000002121c820 */ /* 0x000fe20000400000 */
[----:B------:R-:W-:Y:S01]  /*3db0*/  @!P6 FMUL R59, R59, 16777216 ;  /* 0x4b8000003b3be820 */ /* 0x000fe20000400000 */
[----:B------:R-:W-:Y:S01]  /*3dc0*/  @!P6 FMUL R58, R58, 16777216 ;  /* 0x4b8000003a3ae820 */ /* 0x000fe20000400000 */
[----:B------:R-:W-:Y:S01]  /*3dd0*/  @!P1 FMUL R73, R73, 16777216 ;  /* 0x4b80000049499820 */ /* 0x000fe20000400000 */
[----:B------:R-:W-:Y:S01]  /*3de0*/  @!P1 FMUL R55, R55, 16777216 ;  /* 0x4b80000037379820 */ /* 0x000fe20000400000 */
[----:B------:R-:W-:Y:S01]  /*3df0*/  FFMA.FTZ R45, R46, R45, 0.20512372255325317383 ;  /* 0x3e520bf42e2d7423 */ /* 0x000fe2000001002d */
[----:B------:R-:W-:Y:S01]  /*3e00*/  FFMA.FTZ R24, R11, R24, 0.28857114911079406738 ;  /* 0x3e93bf990b187423 */ /* 0x000fe20000010018 */
[----:B------:R-:W-:Y:S01]  /*3e10*/  FFMA.FTZ R48, R47, R48, 0.20512372255325317383 ;  /* 0x3e520bf42f307423 */ /* 0x000fe20000010030 */
[----:B------:R-:W-:Y:S01]  /*3e20*/  FFMA.FTZ R16, R7, 1.1920928955078125e-07, R16 ;  /* 0x3400000007107823 */ /* 0x000fe20000010010 */
[C---:B------:R-:W-:Y:S01]  /*3e30*/  FMUL R25, R4.reuse, R25 ;  /* 0x0000001904197220 */ /* 0x040fe20000400000 */
[C---:B------:R-:W-:Y:S01]  /*3e40*/  FMUL R28, R4.reuse, R28 ;  /* 0x0000001c041c7220 */ /* 0x040fe20000400000 */
[C---:B------:R-:W-:Y:S01]  /*3e50*/  FMUL R31, R4.reuse, R31 ;  /* 0x0000001f041f7220 */ /* 0x040fe20000400000 */
[C---:B------:R-:W-:Y:S01]  /*3e60*/  FMUL R34, R4.reuse, R34 ;  /* 0x0000002204227220 */ /* 0x040fe20000400000 */
[----:B------:R-:W-:Y:S01]  /*3e70*/  FMUL R33, R4, R33 ;  /* 0x0000002104217220 */ /* 0x000fe20000400000 */
[C---:B-1----:R-:W-:Y:S01]  /*3e80*/  FMUL R7, R104.reuse, R59 ;  /* 0x0000003b68077220 */ /* 0x042fe20000400000 */
[----:B------:R-:W-:Y:S01]  /*3e90*/  FMUL R58, R104, R58 ;  /* 0x0000003a683a7220 */ /* 0x000fe20000400000 */
[C---:B--2---:R-:W-:Y:S01]  /*3ea0*/  FMUL R4, R44.reuse, R73 ;  /* 0x000000492c047220 */ /* 0x044fe20000400000 */
[----:B------:R-:W-:Y:S01]  /*3eb0*/  FMUL R55, R44, R55 ;  /* 0x000000372c377220 */ /* 0x000fe20000400000 */
[C---:B------:R-:W-:Y:S01]  /*3ec0*/  FFMA.FTZ R45, R46.reuse, R45, -0.24046532809734344482 ;  /* 0xbe763c8b2e2d7423 */ /* 0x040fe2000001002d */
[----:B------:R-:W-:Y:S01]  /*3ed0*/  FFMA.FTZ R24, R11, R24, -0.36067417263984680176 ;  /* 0xbeb8aa490b187423 */ /* 0x000fe20000010018 */
[----:B------:R-:W-:Y:S01]  /*3ee0*/  FFMA.FTZ R48, R47, R48, -0.24046532809734344482 ;  /* 0xbe763c8b2f307423 */ /* 0x000fe20000010030 */
[----:B------:R-:W-:Y:S01]  /*3ef0*/  F2FP.F16.F32.PACK_AB R7, R7, R58 ;  /* 0x0000003a0707723e */ /* 0x000fe200000000ff */
[----:B------:R-:W-:Y:S01]  /*3f00*/  FFMA.FTZ R45, R46, R45, 0.28857114911079406738 ;  /* 0x3e93bf992e2d7423 */ /* 0x000fe2000001002d */
[----:B------:R-:W-:Y:S01]  /*3f10*/  F2FP.F16.F32.PACK_AB R4, R4, R55 ;  /* 0x000000370404723e */ /* 0x000fe200000000ff */
[----:B------:R-:W-:Y:S01]  /*3f20*/  FFMA.FTZ R24, R11, R24, 0.48089820146560668945 ;  /* 0x3ef6384a0b187423 */ /* 0x000fe20000010018 */
[----:B------:R-:W-:Y:S01]  /*3f30*/  FFMA.FTZ R48, R47, R48, 0.28857114911079406738 ;  /* 0x3e93bf992f307423 */ /* 0x000fe20000010030 */
[----:B------:R-:W-:Y:S01]  /*3f40*/  FFMA.FTZ R45, R46, R45, -0.36067417263984680176 ;  /* 0xbeb8aa492e2d7423 */ /* 0x000fe2000001002d */
[----:B------:R-:W-:Y:S01]  /*3f50*/  ISETP.GE.U32.AND P0, PT, R8, 0x7f800000, PT ;  /* 0x7f8000000800780c */ /* 0x000fe20003f06070 */
[----:B------:R-:W-:Y:S01]  /*3f60*/  FFMA.FTZ R24, R11, R24, -0.72134751081466674805 ;  /* 0xbf38aa3b0b187423 */ /* 0x000fe20000010018 */
[----:B------:R-:W-:Y:S01]  /*3f70*/  FFMA.FTZ R48, R47, R48, -0.36067417263984680176 ;  /* 0xbeb8aa492f307423 */ /* 0x000fe20000010030 */
[----:B------:R1:W-:Y:S01]  /*3f80*/  STSM.16.M88.4 [R23], R4 ;  /* 0x0000000417007844 */ /* 0x0003e20000000200 */
[C---:B------:R-:W-:Y:S01]  /*3f90*/  FFMA.FTZ R45, R46.reuse, R45, 0.48089820146560668945 ;  /* 0x3ef6384a2e2d7423 */ /* 0x040fe2000001002d */
[----:B------:R-:W-:Y:S01]  /*3fa0*/  FMUL R24, R11, R24 ;  /* 0x000000180b187220 */ /* 0x000fe20000400000 */
[----:B------:R-:W-:Y:S01]  /*3fb0*/  FFMA.FTZ R48, R47, R48, 0.48089820146560668945 ;  /* 0x3ef6384a2f307423 */ /* 0x000fe20000010030 */
[----:B------:R-:W-:Y:S01]  /*3fc0*/  @!P1 FMUL R85, R85, 16777216 ;  /* 0x4b80000055559820 */ /* 0x000fe20000400000 */
[----:B------:R-:W-:Y:S01]  /*3fd0*/  @!P1 FMUL R39, R39, 16777216 ;  /* 0x4b80000027279820 */ /* 0x000fe20000400000 */
[----:B------:R-:W-:Y:S01]  /*3fe0*/  @!P1 FMUL R81, R81, 16777216 ;  /* 0x4b80000051519820 */ /* 0x000fe20000400000 */
[----:B------:R-:W-:Y:S01]  /*3ff0*/  @!P1 FMUL R41, R41, 16777216 ;  /* 0x4b80000029299820 */ /* 0x000fe20000400000 */
[----:B------:R-:W-:Y:S01]  /*4000*/  @!P1 FMUL R77, R77, 16777216 ;  /* 0x4b8000004d4d9820 */ /* 0x000fe20000400000 */
[----:B------:R-:W-:Y:S01]  /*4010*/  @!P1 FMUL R51, R51, 16777216 ;  /* 0x4b80000033339820 */ /* 0x000fe20000400000 */
[----:B------:R-:W-:Y:S01]  /*4020*/  ISETP.GE.U32.AND P1, PT, R9, 0x7f800000, PT ;  /* 0x7f8000000900780c */ /* 0x000fe20003f26070 */
[----:B------:R-:W-:Y:S01]  /*4030*/  FFMA.FTZ R45, R46, R45, -0.72134751081466674805 ;  /* 0xbf38aa3b2e2d7423 */ /* 0x000fe2000001002d */
[----:B------:R-:W-:Y:S01]  /*4040*/  FMUL R24, R11, R24 ;  /* 0x000000180b187220 */ /* 0x000fe20000400000 */
[----:B------:R-:W-:Y:S01]  /*4050*/  FFMA.FTZ R48, R47, R48, -0.72134751081466674805 ;  /* 0xbf38aa3b2f307423 */ /* 0x000fe20000010030 */
[----:B------:R-:W-:Y:S01]  /*4060*/  ISETP.GE.U32.AND P5, PT, R10, 0x7f800000, PT ;  /* 0x7f8000000a00780c */ /* 0x000fe20003fa6070 */
[----:B------:R-:W-:Y:S01]  /*4070*/  FMUL R45, R46, R45 ;  /* 0x0000002d2e2d7220 */ /* 0x000fe20000400000 */
[----:B------:R-:W-:Y:S01]  /*4080*/  FFMA.FTZ R24, R11, 1.4426950216293334961, R24 ;  /* 0x3fb8aa3b0b187823 */ /* 0x000fe20000010018 */
[----:B------:R-:W-:Y:S01]  /*4090*/  FMUL R48, R47, R48 ;  /* 0x000000302f307220 */ /* 0x000fe20000400000 */
[----:B-1----:R-:W-:-:S02]  /*40a0*/  @P0 IMAD.MOV.U32 R5, RZ, RZ, 0x7f800000 ;  /* 0x7f800000ff050424 */ /* 0x002fc400078e00ff */
[----:B------:R-:W-:Y:S01]  /*40b0*/  FMUL R45, R46, R45 ;  /* 0x0000002d2e2d7220 */ /* 0x000fe20000400000 */
[----:B------:R-:W-:Y:S01]  /*40c0*/  FADD R3, R3, R24 ;  /* 0x0000001803037221 */ /* 0x000fe20000000000 */
[C---:B------:R-:W-:Y:S01]  /*40d0*/  FMUL R48, R47.reuse, R48 ;  /* 0x000000302f307220 */ /* 0x040fe20000400000 */
[----:B------:R-:W-:Y:S01]  /*40e0*/  LOP3.LUT R24, R0, 0xff, RZ, 0xc0, !PT ;  /* 0x000000ff00187812 */ /* 0x000fe200078ec0ff */
[----:B------:R-:W-:Y:S01]  /*40f0*/  FFMA.FTZ R45, R46, 1.4426950216293334961, R45 ;  /* 0x3fb8aa3b2e2d7823 */ /* 0x000fe2000001002d */
[----:B------:R-:W-:Y:S01]  /*4100*/  @P1 MOV R4, 0x7f800000 ;  /* 0x7f80000000041802 */ /* 0x000fe20000000f00 */
[----:B------:R-:W-:Y:S01]  /*4110*/  FFMA.FTZ R48, R47, 1.4426950216293334961, R48 ;  /* 0x3fb8aa3b2f307823 */ /* 0x000fe20000010030 */
[----:B------:R-:W-:Y:S01]  /*4120*/  @P0 FFMA.FTZ R3, R8, R5, +INF ;  /* 0x7f80000008030423 */ /* 0x000fe20000010005 */
[----:B------:R-:W-:Y:S01]  /*4130*/  @P5 IMAD.MOV.U32 R5, RZ, RZ, 0x7f800000 ;  /* 0x7f800000ff055424 */ /* 0x000fe200078e00ff */
[----:B------:R-:W-:Y:S01]  /*4140*/  LEA R24, R24, UR21, 0x4 ;  /* 0x0000001518187c11 */ /* 0x000fe2000f8e20ff */
[----:B------:R-:W-:Y:S01]  /*4150*/  FADD R16, R16, R45 ;  /* 0x0000002d10107221 */ /* 0x000fe20000000000 */
[----:B------:R-:W-:Y:S01]  /*4160*/  FADD R17, R17, R48 ;  /* 0x0000003011117221 */ /* 0x000fe20000000000 */
[C---:B------:R-:W-:Y:S01]  /*4170*/  @P1 FFMA.FTZ R16, R9.reuse, R4, +INF ;  /* 0x7f80000009101423 */ /* 0x040fe20000010004 */
[----:B------:R-:W-:Y:S01]  /*4180*/  FSETP.NEU.AND P3, PT, R8, RZ, PT ;  /* 0x000000ff0800720b */ /* 0x000fe20003f6d000 */
[C---:B------:R-:W-:Y:S01]  /*4190*/  @P5 FFMA.FTZ R17, R10.reuse, R5, +INF ;  /* 0x7f8000000a115423 */ /* 0x040fe20000010005 */
[----:B------:R-:W-:Y:S01]  /*41a0*/  FSETP.NEU.AND P2, PT, R9, RZ, PT ;  /* 0x000000ff0900720b */ /* 0x000fe20003f4d000 */
[----:B------:R-:W-:Y:S01]  /*41b0*/  @!P6 FMUL R13, R13, 16777216 ;  /* 0x4b8000000d0de820 */ /* 0x000fe20000400000 */
[----:B------:R-:W-:Y:S01]  /*41c0*/  FSETP.NEU.AND P1, PT, R10, RZ, PT ;  /* 0x000000ff0a00720b */ /* 0x000fe20003f2d000 */
[----:B------:R-:W-:Y:S01]  /*41d0*/  BAR.SYNC.DEFER_BLOCKING 0x0 ;  /* 0x0000000000007b1d */ /* 0x000fe20000010000 */
[----:B------:R-:W-:Y:S01]  /*41e0*/  @!P6 FMUL R14, R14, 16777216 ;  /* 0x4b8000000e0ee820 */ /* 0x000fe20000400000 */
[C---:B------:R-:W-:Y:S01]  /*41f0*/  FMUL R32, R44.reuse, R39 ;  /* 0x000000272c207220 */ /* 0x040fe20000400000 */
[C---:B------:R-:W-:Y:S01]  /*4200*/  FMUL R42, R44.reuse, R41 ;  /* 0x000000292c2a7220 */ /* 0x040fe20000400000 */
[C---:B------:R-:W-:Y:S01]  /*4210*/  FMUL R29, R44.reuse, R85 ;  /* 0x000000552c1d7220 */ /* 0x040fe20000400000 */
[C---:B------:R-:W-:Y:S01]  /*4220*/  FMUL R39, R44.reuse, R81 ;  /* 0x000000512c277220 */ /* 0x040fe20000400000 */
[----:B------:R-:W-:Y:S01]  /*4230*/  FMUL R41, R44, R77 ;  /* 0x0000004d2c297220 */ /* 0x000fe20000400000 */
[C---:B------:R-:W-:Y:S01]  /*4240*/  FMUL R13, R104.reuse, R13 ;  /* 0x0000000d680d7220 */ /* 0x040fe20000400000 */
[----:B------:R-:W-:Y:S01]  /*4250*/  FMUL R14, R104, R14 ;  /* 0x0000000e680e7220 */ /* 0x000fe20000400000 */
[----:B------:R-:W-:Y:S01]  /*4260*/  FMUL R44, R44, R51 ;  /* 0x000000332c2c7220 */ /* 0x000fe20000400000 */
[----:B------:R-:W-:Y:S01]  /*4270*/  FFMA.FTZ R50, R49, R50, -0.16845393180847167969 ;  /* 0xbe2c7f3031327423 */ /* 0x000fe20000010032 */
[----:B------:R-:W-:Y:S01]  /*4280*/  F2FP.F16.F32.PACK_AB R5, R37, R40 ;  /* 0x000000282505723e */ /* 0x000fe200000000ff */
[----:B------:R-:W-:Y:S01]  /*4290*/  @!P6 FMUL R15, R15, 16777216 ;  /* 0x4b8000000f0fe820 */ /* 0x000fe20000400000 */
[----:B------:R-:W-:Y:S01]  /*42a0*/  F2FP.F16.F32.PACK_AB R6, R33, R36 ;  /* 0x000000242106723e */ /* 0x000fe200000000ff */
[----:B------:R-:W-:Y:S01]  /*42b0*/  FFMA.FTZ R50, R49, R50, 0.1716887056827545166 ;  /* 0x3e2fcf2a31327423 */ /* 0x000fe20000010032 */
[----:B------:R-:W-:Y:S01]  /*42c0*/  F2FP.F16.F32.PACK_AB R4, R41, R44 ;  /* 0x0000002c2904723e */ /* 0x000fe200000000ff */
[----:B------:R-:W-:Y:S01]  /*42d0*/  @!P6 FMUL R20, R20, 16777216 ;  /* 0x4b8000001414e820 */ /* 0x000fe20000400000 */
[----:B------:R-:W-:Y:S01]  /*42e0*/  F2FP.F16.F32.PACK_AB R7, R13, R14 ;  /* 0x0000000e0d07723e */ /* 0x000fe200000000ff */
[C---:B------:R-:W-:Y:S01]  /*42f0*/  FFMA.FTZ R50, R49.reuse, R50, -0.17900948226451873779 ;  /* 0xbe374e4331327423 */ /* 0x040fe20000010032 */
[----:B------:R-:W-:Y:S01]  /*4300*/  ISETP.GE.U32.AND P4, PT, R12, 0x7f800000, PT ;  /* 0x7f8000000c00780c */ /* 0x000fe20003f86070 */
[C---:B------:R-:W-:Y:S01]  /*4310*/  FMUL R15, R104.reuse, R15 ;  /* 0x0000000f680f7220 */ /* 0x040fe20000400000 */
[----:B------:R-:W-:Y:S01]  /*4320*/  FMUL R20, R104, R20 ;  /* 0x0000001468147220 */ /* 0x000fe20000400000 */
[----:B------:R-:W-:Y:S01]  /*4330*/  FFMA.FTZ R50, R49, R50, 0.20512372255325317383 ;  /* 0x3e520bf431327423 */ /* 0x000fe20000010032 */
[----:B------:R-:W-:Y:S01]  /*4340*/  FSETP.NEU.AND P0, PT, R12, RZ, PT ;  /* 0x000000ff0c00720b */ /* 0x000fe20003f0d000 */
[----:B------:R-:W1:Y:S01]  /*4350*/  LDS.128 R8, [R24] ;  /* 0x0000000018087984 */ /* 0x000e620000000c00 */
[----:B------:R-:W-:Y:S01]  /*4360*/  F2FP.F16.F32.PACK_AB R13, R35, R38 ;  /* 0x00000026230d723e */ /* 0x000fe200000000ff */
[----:B------:R-:W-:Y:S01]  /*4370*/  FFMA.FTZ R50, R49, R50, -0.24046532809734344482 ;  /* 0xbe763c8b31327423 */ /* 0x000fe20000010032 */
[----:B------:R-:W-:Y:S01]  /*4380*/  F2FP.F16.F32.PACK_AB R14, R31, R34 ;  /* 0x000000221f0e723e */ /* 0x000fe200000000ff */
[----:B------:R-:W-:Y:S01]  /*4390*/  BAR.SYNC.DEFER_BLOCKING 0x0 ;  /* 0x0000000000007b1d */ /* 0x000fe20000010000 */
[----:B------:R-:W-:Y:S01]  /*43a0*/  F2FP.F16.F32.PACK_AB R15, R15, R20 ;  /* 0x000000140f0f723e */ /* 0x000fe200000000ff */
[----:B------:R-:W-:Y:S01]  /*43b0*/  FFMA.FTZ R50, R49, R50, 0.28857114911079406738 ;  /* 0x3e93bf9931327423 */ /* 0x000fe20000010032 */
[----:B------:R-:W-:Y:S01]  /*43c0*/  IMAD R33, R22, UR5, RZ ;  /* 0x0000000516217c24 */ /* 0x000fe2000f8e02ff */
[----:B------:R-:W-:Y:S01]  /*43d0*/  USHF.L.U32 UR5, UR4, 0x1, URZ ;  /* 0x0000000104057899 */ /* 0x000fe2000800063f */
[----:B------:R-:W-:-:S02]  /*43e0*/  @P4 IMAD.MOV.U32 R41, RZ, RZ, 0x7f800000 ;  /* 0x7f800000ff294424 */ /* 0x000fc400078e00ff */
[----:B------:R-:W-:Y:S01]  /*43f0*/  FFMA.FTZ R50, R49, R50, -0.36067417263984680176 ;  /* 0xbeb8aa4931327423 */ /* 0x000fe20000010032 */
[----:B------:R-:W-:Y:S01]  /*4400*/  @!P6 FMUL R21, R21, 16777216 ;  /* 0x4b8000001515e820 */ /* 0x000fe20000400000 */
[----:B------:R-:W-:Y:S01]  /*4410*/  SHF.L.U32 R31, R33, 0x1, RZ ;  /* 0x00000001211f7819 */ /* 0x000fe200000006ff */
[----:B------:R-:W-:Y:S01]  /*4420*/  @!P6 FMUL R26, R26, 16777216 ;  /* 0x4b8000001a1ae820 */ /* 0x000fe20000400000 */
[----:B------:R-:W-:Y:S01]  /*4430*/  FFMA.FTZ R50, R49, R50, 0.48089820146560668945 ;  /* 0x3ef6384a31327423 */ /* 0x000fe20000010032 */
[C---:B------:R-:W-:Y:S01]  /*4440*/  FMUL R21, R104.reuse, R21 ;  /* 0x0000001568157220 */ /* 0x040fe20000400000 */
[----:B------:R-:W-:Y:S01]  /*4450*/  F2FP.F16.F32.PACK_AB R44, R29, R32 ;  /* 0x000000201d2c723e */ /* 0x000fe200000000ff */
[----:B------:R-:W-:Y:S01]  /*4460*/  FMUL R26, R104, R26 ;  /* 0x0000001a681a7220 */ /* 0x000fe20000400000 */
[----:B------:R-:W-:Y:S01]  /*4470*/  FFMA.FTZ R50, R49, R50, -0.72134751081466674805 ;  /* 0xbf38aa3b31327423 */ /* 0x000fe20000010032 */
[----:B------:R-:W-:Y:S01]  /*4480*/  IMAD.HI R32, R33, 0x2, RZ ;  /* 0x0000000221207827 */ /* 0x000fe200078e02ff */
[----:B------:R-:W-:-:S03]  /*4490*/  SHF.R.U32.HI R2, RZ, 0x1, R0 ;  /* 0x00000001ff027819 */ /* 0x000fc60000011600 */
[----:B------:R-:W-:Y:S01]  /*44a0*/  FMUL R50, R49, R50 ;  /* 0x0000003231327220 */ /* 0x000fe20000400000 */
[----:B0-----:R-:W-:Y:S01]  /*44b0*/  IMAD.SHL.U32 R29, R71, 0x2, RZ ;  /* 0x00000002471d7824 */ /* 0x001fe200078e00ff */
[----:B------:R-:W-:Y:S01]  /*44c0*/  F2FP.F16.F32.PACK_AB R47, R21, R26 ;  /* 0x0000001a152f723e */ /* 0x000fe200000000ff */
[----:B------:R-:W-:Y:S02]  /*44d0*/  IMAD R37, R71, 0x6, RZ ;  /* 0x0000000647257824 */ /* 0x000fe400078e02ff */
[C---:B------:R-:W-:Y:S01]  /*44e0*/  FMUL R50, R49.reuse, R50 ;  /* 0x0000003231327220 */ /* 0x040fe20000400000 */
[----:B------:R-:W-:Y:S01]  /*44f0*/  IADD3 R95, R94, UR21, R95 ;  /* 0x000000155e5f7c10 */ /* 0x000fe2000fffe05f */
[----:B------:R-:W-:Y:S01]  /*4500*/  STSM.16.M88.4 [R23], R4 ;  /* 0x0000000417007844 */ /* 0x000fe20000000200 */
[----:B------:R-:W-:Y:S01]  /*4510*/  LOP3.LUT R2, R2, 0x4, RZ, 0xc0, !PT ;  /* 0x0000000402027812 */ /* 0x000fe200078ec0ff */
[----:B------:R-:W-:Y:S01]  /*4520*/  FFMA.FTZ R50, R49, 1.4426950216293334961, R50 ;  /* 0x3fb8aa3b31327823 */ /* 0x000fe20000010032 */
[C---:B------:R-:W-:Y:S01]  /*4530*/  IMAD.SHL.U32 R33, R71.reuse, 0x4, RZ ;  /* 0x0000000447217824 */ /* 0x040fe200078e00ff */
[----:B------:R-:W-:Y:S01]  /*4540*/  BAR.SYNC.DEFER_BLOCKING 0x0 ;  /* 0x0000000000007b1d */ /* 0x000fe20000010000 */
[----:B------:R-:W-:-:S02]  /*4550*/  IMAD R53, R71, 0xa, RZ ;  /* 0x0000000a47357824 */ /* 0x000fc400078e02ff */
[----:B------:R-:W-:Y:S01]  /*4560*/  FADD R19, R19, R50 ;  /* 0x0000003213137221 */ /* 0x000fe20000000000 */
[----:B------:R-:W-:Y:S01]  /*4570*/  @P4 FFMA.FTZ R19, R12, R41, +INF ;  /* 0x7f8000000c134423 */ /* 0x000fe20000010029 */
[----:B------:R-:W-:Y:S01]  /*4580*/  F2FP.F16.F32.PACK_AB R12, R39, R42 ;  /* 0x0000002a270c723e */ /* 0x000fe200000000ff */
[C---:B------:R-:W-:Y:S02]  /*4590*/  IMAD R59, R71.reuse, 0xc, RZ ;  /* 0x0000000c473b7824 */ /* 0x040fe400078e02ff */
[----:B------:R-:W0:Y:S01]  /*45a0*/  LDC.64 R48, c[0x0][0x228] ;  /* 0x00008a00ff307b82 */ /* 0x000e220000000a00 */
[----:B------:R-:W-:Y:S01]  /*45b0*/  IMAD R63, R71, 0xe, RZ ;  /* 0x0000000e473f7824 */ /* 0x000fe200078e02ff */
[----:B------:R-:W-:Y:S01]  /*45c0*/  F2FP.F16.F32.PACK_AB R45, R27, R30 ;  /* 0x0000001e1b2d723e */ /* 0x000fe200000000ff */
[----:B------:R-:W-:Y:S01]  /*45d0*/  IMAD.IADD R2, R2, 0x1, R95 ;  /* 0x0000000102027824 */ /* 0x000fe200078e025f */
[----:B------:R-:W-:Y:S01]  /*45e0*/  F2FP.F16.F32.PACK_AB R46, R25, R28 ;  /* 0x0000001c192e723e */ /* 0x000fe200000000ff */
[C---:B------:R-:W-:Y:S01]  /*45f0*/  IMAD R35, R71.reuse, 0x5, RZ ;  /* 0x0000000547237824 */ /* 0x040fe200078e02ff */
[C---:B------:R-:W-:Y:S01]  /*4600*/  SHF.L.U32 R41, R71.reuse, 0x3, RZ ;  /* 0x0000000347297819 */ /* 0x040fe200000006ff */
[C---:B------:R-:W-:Y:S01]  /*4610*/  IMAD R39, R71.reuse, 0x7, RZ ;  /* 0x0000000747277824 */ /* 0x040fe200078e02ff */
[----:B-1----:R-:W-:Y:S01]  /*4620*/  PRMT R42, R10, 0x7632, R42 ;  /* 0x000076320a2a7816 */ /* 0x002fe2000000002a */
[----:B------:R-:W-:-:S02]  /*4630*/  IMAD R95, R71, 0x12, RZ ;  /* 0x00000012475f7824 */ /* 0x000fc400078e02ff */
[C---:B------:R-:W-:Y:S02]  /*4640*/  IMAD R99, R71.reuse, 0x14, RZ ;  /* 0x0000001447637824 */ /* 0x040fe400078e02ff */
[C---:B------:R-:W-:Y:S02]  /*4650*/  IMAD R103, R71.reuse, 0x16, RZ ;  /* 0x0000001647677824 */ /* 0x040fe400078e02ff */
[C---:B------:R-:W-:Y:S02]  /*4660*/  IMAD R109, R71.reuse, 0x18, RZ ;  /* 0x00000018476d7824 */ /* 0x040fe400078e02ff */
[C---:B------:R-:W-:Y:S01]  /*4670*/  IMAD R51, R71.reuse, 0x1a, RZ ;  /* 0x0000001a47337824 */ /* 0x040fe200078e02ff */
[----:B------:R-:W1:Y:S01]  /*4680*/  LDS.128 R4, [R24] ;  /* 0x0000000018047984 */ /* 0x000e620000000c00 */
[C---:B------:R-:W-:Y:S02]  /*4690*/  IMAD R57, R71.reuse, 0xb, RZ ;  /* 0x0000000b47397824 */ /* 0x040fe400078e02ff */
[C---:B------:R-:W-:Y:S01]  /*46a0*/  IMAD R61, R71.reuse, 0xd, RZ ;  /* 0x0000000d473d7824 */ /* 0x040fe200078e02ff */
[----:B------:R-:W-:Y:S01]  /*46b0*/  BAR.SYNC.DEFER_BLOCKING 0x0 ;  /* 0x0000000000007b1d */ /* 0x000fe20000010000 */
[----:B------:R-:W-:Y:S01]  /*46c0*/  IMAD R85, R71, 0x1c, RZ ;  /* 0x0000001c47557824 */ /* 0x000fe200078e02ff */
[----:B0-----:R-:W-:Y:S01]  /*46d0*/  IADD3 R20, P4, P5, R31, UR5, R48 ;  /* 0x000000051f147c10 */ /* 0x001fe2000fd9e030 */
[----:B------:R-:W-:Y:S01]  /*46e0*/  UIMAD.WIDE UR4, UR4, 0x2, URZ ;  /* 0x00000002040478a5 */ /* 0x000fe2000f8e023f */
[----:B------:R-:W-:-:S02]  /*46f0*/  IMAD R31, R71, 0x3, RZ ;  /* 0x00000003471f7824 */ /* 0x000fc400078e02ff */
[CC--:B------:R-:W-:Y:S01]  /*4700*/  LEA R74, P6, R71.reuse, R20.reuse, 0x2 ;  /* 0x00000014474a7211 */ /* 0x0c0fe200078c10ff */
[C---:B------:R-:W-:Y:S02]  /*4710*/  IMAD R65, R71.reuse, 0xf, RZ ;  /* 0x0000000f47417824 */ /* 0x040fe400078e02ff */
[----:B------:R-:W-:Y:S01]  /*4720*/  IADD3.X R21, R32, UR5, R49, P4, P5 ;  /* 0x0000000520157c10 */ /* 0x000fe2000a7ea431 */
[----:B------:R-:W-:Y:S01]  /*4730*/  IMAD.SHL.U32 R67, R71, 0x10, RZ ;  /* 0x0000001047437824 */ /* 0x000fe200078e00ff */
[-C--:B------:R-:W-:Y:S01]  /*4740*/  IADD3 R72, P5, R29, R20.reuse, RZ ;  /* 0x000000141d487210 */ /* 0x080fe20007fbe0ff */
[----:B------:R-:W-:Y:S01]  /*4750*/  IMAD R111, R71, 0x22, RZ ;  /* 0x00000022476f7824 */ /* 0x000fe200078e02ff */
[-C--:B------:R-:W-:Y:S01]  /*4760*/  IADD3 R76, P4, R37, R20.reuse, RZ ;  /* 0x00000014254c7210 */ /* 0x080fe20007f9e0ff */
[C---:B------:R-:W-:Y:S01]  /*4770*/  IMAD R115, R71.reuse, 0x24, RZ ;  /* 0x0000002447737824 */ /* 0x040fe200078e02ff */
[CC--:B------:R-:W-:Y:S01]  /*4780*/  LEA.HI.X.SX32 R73, R71.reuse, R21.reuse, 0x1, P5 ;  /* 0x0000001547497211 */ /* 0x0c0fe200028f0eff */
[C---:B------:R-:W-:Y:S01]  /*4790*/  IMAD R117, R71.reuse, 0x26, RZ ;  /* 0x0000002647757824 */ /* 0x040fe200078e02ff */
[CC--:B------:R-:W-:Y:S01]  /*47a0*/  LEA R78, P5, R71.reuse, R20.reuse, 0x3 ;  /* 0x00000014474e7211 */ /* 0x0c0fe200078a18ff */
[----:B------:R-:W-:Y:S01]  /*47b0*/  IMAD R69, R71, 0x11, RZ ;  /* 0x0000001147457824 */ /* 0x000fe200078e02ff */
[-C--:B------:R-:W-:Y:S01]  /*47c0*/  LEA.HI.X.SX32 R75, R29, R21.reuse, 0x1, P6 ;  /* 0x000000151d4b7211 */ /* 0x080fe200030f0eff */
[----:B------:R-:W-:Y:S01]  /*47d0*/  IMAD R97, R71, 0x13, RZ ;  /* 0x0000001347617824 */ /* 0x000fe200078e02ff */
[-C--:B------:R-:W-:Y:S01]  /*47e0*/  LEA.HI.X.SX32 R77, R31, R21.reuse, 0x1, P4 ;  /* 0x000000151f4d7211 */ /* 0x080fe200020f0eff */
[----:B------:R-:W-:Y:S01]  /*47f0*/  IMAD R119, R71, 0x28, RZ ;  /* 0x0000002847777824 */ /* 0x000fe200078e02ff */
[-C--:B------:R-:W-:Y:S01]  /*4800*/  IADD3 R80, P6, R53, R20.reuse, RZ ;  /* 0x0000001435507210 */ /* 0x080fe20007fde0ff */
[----:B------:R-:W-:Y:S01]  /*4810*/  STSM.16.M88.4 [R23], R12 ;  /* 0x0000000c17007844 */ /* 0x000fe20000000200 */
[-C--:B------:R-:W-:Y:S01]  /*4820*/  IADD3 R82, P4, R59, R20.reuse, RZ ;  /* 0x000000143b527210 */ /* 0x080fe20007f9e0ff */
[----:B------:R-:W-:Y:S01]  /*4830*/  IMAD R101, R71, 0x15, RZ ;  /* 0x0000001547657824 */ /* 0x000fe200078e02ff */
[-C--:B------:R-:W-:Y:S01]  /*4840*/  LEA.HI.X.SX32 R79, R33, R21.reuse, 0x1, P5 ;  /* 0x00000015214f7211 */ /* 0x080fe200028f0eff */
[----:B------:R-:W-:Y:S01]  /*4850*/  BAR.SYNC.DEFER_BLOCKING 0x0 ;  /* 0x0000000000007b1d */ /* 0x000fe20000010000 */
        /* <DEDUP_REMOVED lines=13> */
[C---:B------:R-:W-:Y:S01]  /*4930*/  IMAD R54, R71.reuse, 0x32, RZ ;  /* 0x0000003247367824 */ /* 0x040fe200078e02ff */
[----:B------:R-:W-:Y:S01]  /*4940*/  ULDC UR4, c[0x0][0x27c] ;  /* 0x00009f0000047ab9 */ /* 0x000fe20000000800 */
[----:B------:R-:W-:Y:S01]  /*4950*/  IMAD R50, R71, 0x34, RZ ;  /* 0x0000003447327824 */ /* 0x000fe200078e02ff */
[-C--:B------:R-:W-:Y:S01]  /*4960*/  LEA.HI.X.SX32 R37, R57, R21.reuse, 0x1, P6 ;  /* 0x0000001539257211 */ /* 0x080fe200030f0eff */
[----:B------:R-:W-:Y:S01]  /*4970*/  IMAD R49, R71, 0x1b, RZ ;  /* 0x0000001b47317824 */ /* 0x000fe200078e02ff */
[-C--:B------:R-:W-:Y:S01]  /*4980*/  IADD3 R34, P6, R85, R20.reuse, RZ ;  /* 0x0000001455227210 */ /* 0x080fe20007fde0ff */
[C---:B------:R-:W-:Y:S01]  /*4990*/  IMAD R48, R71.reuse, 0x36, RZ ;  /* 0x0000003647307824 */ /* 0x040fe200078e02ff */
[----:B------:R-:W-:Y:S01]  /*49a0*/  UIMAD UR4, UR20, UR4, URZ ;  /* 0x00000004140472a4 */ /* 0x000fe2000f8e023f */
[----:B------:R-:W-:Y:S01]  /*49b0*/  IMAD R93, R71, 0x38, RZ ;  /* 0x00000038475d7824 */ /* 0x000fe200078e02ff */
[-C--:B------:R-:W-:Y:S01]  /*49c0*/  LEA.HI.X.SX32 R35, R63, R21.reuse, 0x1, P6 ;  /* 0x000000153f237211 */ /* 0x080fe200030f0eff */
[----:B------:R-:W0:Y:S01]  /*49d0*/  LDS.128 R12, [R24] ;  /* 0x00000000180c7984 */ /* 0x000e220000000c00 */
[C---:B------:R-:W-:Y:S01]  /*49e0*/  IMAD R25, R71.reuse, 0x1d, RZ ;  /* 0x0000001d47197824 */ /* 0x040fe200078e02ff */
[----:B------:R-:W-:Y:S01]  /*49f0*/  BAR.SYNC.DEFER_BLOCKING 0x0 ;  /* 0x0000000000007b1d */ /* 0x000fe20000010000 */
[----:B------:R-:W-:Y:S01]  /*4a00*/  IMAD R91, R71, 0x3a, RZ ;  /* 0x0000003a475b7824 */ /* 0x000fe200078e02ff */
[-C--:B------:R-:W-:Y:S01]  /*4a10*/  IADD3 R68, P6, R111, R20.reuse, RZ ;  /* 0x000000146f447210 */ /* 0x080fe20007fde0ff */
[C---:B------:R-:W-:Y:S01]  /*4a20*/  IMAD R89, R71.reuse, 0x3c, RZ ;  /* 0x0000003c47597824 */ /* 0x040fe200078e02ff */
[----:B------:R-:W-:Y:S01]  /*4a30*/  USHF.L.U32 UR6, UR4, 0x2, URZ ;  /* 0x0000000204067899 */ /* 0x000fe2000800063f */
[----:B------:R-:W-:Y:S01]  /*4a40*/  IMAD R27, R71, 0x1f, RZ ;  /* 0x0000001f471b7824 */ /* 0x000fe200078e02ff */
[----:B------:R-:W-:Y:S01]  /*4a50*/  LEA.HI.X.SX32 R69, R69, R21, 0x1, P6 ;  /* 0x0000001545457211 */ /* 0x000fe200030f0eff */
[----:B------:R-:W-:Y:S01]  /*4a60*/  IMAD R87, R71, 0x3e, RZ ;  /* 0x0000003e47577824 */ /* 0x000fe200078e02ff */
[-C--:B------:R-:W-:Y:S01]  /*4a70*/  IADD3 R64, P6, R119, R20.reuse, RZ ;  /* 0x0000001477407210 */ /* 0x080fe20007fde0ff */
[----:B------:R-:W-:Y:S01]  /*4a80*/  UIMAD.WIDE UR4, UR4, 0x4, URZ ;  /* 0x00000004040478a5 */ /* 0x000fe2000f8e023f */
[----:B------:R2:W-:Y:S01]  /*4a90*/  STSM.16.M88.4 [R23], R44 ;  /* 0x0000002c17007844 */ /* 0x0005e20000000200 */
[----:B------:R-:W-:Y:S01]  /*4aa0*/  BAR.SYNC.DEFER_BLOCKING 0x0 ;  /* 0x0000000000007b1d */ /* 0x000fe20000010000 */
[----:B--2---:R-:W-:Y:S01]  /*4ab0*/  IMAD R45, R71, 0x9, RZ ;  /* 0x00000009472d7824 */ /* 0x004fe200078e02ff */
[-C--:B------:R-:W-:Y:S01]  /*4ac0*/  IADD3 R46, P4, R95, R20.reuse, RZ ;  /* 0x000000145f2e7210 */ /* 0x080fe20007f9e0ff */
[----:B------:R-:W-:Y:S01]  /*4ad0*/  IMAD R23, R71, 0x1e, RZ ;  /* 0x0000001e47177824 */ /* 0x000fe200078e02ff */
[----:B------:R-:W-:-:S02]  /*4ae0*/  IADD3 R44, P5, R99, R20, RZ ;  /* 0x00000014632c7210 */ /* 0x000fc40007fbe0ff */
[-C--:B------:R-:W-:Y:S02]  /*4af0*/  LEA.HI.X.SX32 R47, R45, R21.reuse, 0x1, P4 ;  /* 0x000000152d2f7211 */ /* 0x080fe400020f0eff */
[-C--:B------:R-:W-:Y:S02]  /*4b00*/  IADD3 R40, P4, R109, R20.reuse, RZ ;  /* 0x000000146d287210 */ /* 0x080fe40007f9e0ff */
[-C--:B------:R-:W-:Y:S02]  /*4b10*/  LEA.HI.X.SX32 R45, R53, R21.reuse, 0x1, P5 ;  /* 0x00000015352d7211 */ /* 0x080fe400028f0eff */
[-C--:B------:R-:W-:Y:S01]  /*4b20*/  IADD3 R38, P5, R51, R20.reuse, RZ ;  /* 0x0000001433267210 */ /* 0x080fe20007fbe0ff */
[----:B------:R2:W-:Y:S01]  /*4b30*/  STG.E.U16 desc[UR22][R20.64], R8 ;  /* 0x0000000814007986 */ /* 0x0005e2000c101516 */
[----:B------:R-:W-:Y:S02]  /*4b40*/  LEA.HI.X.SX32 R41, R59, R21, 0x1, P4 ;  /* 0x000000153b297211 */ /* 0x000fe400020f0eff */
[----:B------:R-:W-:-:S02]  /*4b50*/  IADD3 R32, P4, R23, R20, RZ ;  /* 0x0000001417207210 */ /* 0x000fc40007f9e0ff */
[-C--:B------:R-:W-:Y:S02]  /*4b60*/  LEA.HI.X.SX32 R39, R61, R21.reuse, 0x1, P5 ;  /* 0x000000153d277211 */ /* 0x080fe400028f0eff */
[-C--:B------:R-:W-:Y:S02]  /*4b70*/  LEA R70, P5, R71, R20.reuse, 0x5 ;  /* 0x0000001447467211 */ /* 0x080fe400078a28ff */
[-C--:B------:R-:W-:Y:S02]  /*4b80*/  LEA.HI.X.SX32 R33, R65, R21.reuse, 0x1, P4 ;  /* 0x0000001541217211 */ /* 0x080fe400020f0eff */
[-C--:B------:R-:W-:Y:S02]  /*4b90*/  IADD3 R66, P4, R115, R20.reuse, RZ ;  /* 0x0000001473427210 */ /* 0x080fe40007f9e0ff */
[----:B------:R-:W-:Y:S02]  /*4ba0*/  LEA.HI.X.SX32 R71, R67, R21, 0x1, P5 ;  /* 0x0000001543477211 */ /* 0x000fe400028f0eff */
[----:B------:R-:W-:-:S02]  /*4bb0*/  IADD3 R60, P5, R117, R20, RZ ;  /* 0x00000014753c7210 */ /* 0x000fc40007fbe0ff */
[-C--:B------:R-:W-:Y:S02]  /*4bc0*/  LEA.HI.X.SX32 R67, R95, R21.reuse, 0x1, P4 ;  /* 0x000000155f437211 */ /* 0x080fe400020f0eff */
[-C--:B------:R-:W-:Y:S02]  /*4bd0*/  IADD3 R62, P4, R121, R20.reuse, RZ ;  /* 0x00000014793e7210 */ /* 0x080fe40007f9e0ff */
[-C--:B------:R-:W-:Y:S02]  /*4be0*/  LEA.HI.X.SX32 R61, R97, R21.reuse, 0x1, P5 ;  /* 0x00000015613d7211 */ /* 0x080fe400028f0eff */
[----:B------:R-:W-:Y:S02]  /*4bf0*/  IADD3 R58, P5, R123, R20, RZ ;  /* 0x000000147b3a7210 */ /* 0x000fe40007fbe0ff */
[-C--:B------:R-:W-:Y:S02]  /*4c00*/  LEA.HI.X.SX32 R65, R99, R21.reuse, 0x1, P6 ;  /* 0x0000001563417211 */ /* 0x080fe400030f0eff */
[----:B------:R-:W-:-:S02]  /*4c10*/  LEA.HI.X.SX32 R63, R101, R21, 0x1, P4 ;  /* 0x00000015653f7211 */ /* 0x000fc400020f0eff */
[-C--:B------:R-:W-:Y:S02]  /*4c20*/  IADD3 R52, P6, R125, R20.reuse, RZ ;  /* 0x000000147d347210 */ /* 0x080fe40007fde0ff */
        /* <DEDUP_REMOVED lines=14> */
[----:B--2---:R-:W-:Y:S02]  /*4d10*/  IADD3 R20, P5, R87, R20, RZ ;  /* 0x0000001457147210 */ /* 0x004fe40007fbe0ff */
[-C--:B------:R-:W-:Y:S02]  /*4d20*/  LEA.HI.X.SX32 R87, R25, R21.reuse, 0x1, P6 ;  /* 0x0000001519577211 */ /* 0x080fe400030f0eff */
[----:B------:R-:W-:-:S02]  /*4d30*/  LEA.HI.X.SX32 R89, R23, R21, 0x1, P4 ;  /* 0x0000001517597211 */ /* 0x000fc400020f0eff */
[----:B------:R-:W-:Y:S02]  /*4d40*/  LEA.HI.X.SX32 R21, R27, R21, 0x1, P5 ;  /* 0x000000151b157211 */ /* 0x000fe400028f0eff */
[----:B------:R-:W2:Y:S01]  /*4d50*/  LDS.128 R24, [R24] ;  /* 0x0000000018187984 */ /* 0x000ea20000000c00 */
[----:B------:R-:W-:Y:S02]  /*4d60*/  PRMT R8, R8, 0x7632, R8 ;  /* 0x0000763208087816 */ /* 0x000fe40000000008 */
[----:B------:R-:W-:-:S03]  /*4d70*/  PRMT R23, R9, 0x7632, R23 ;  /* 0x0000763209177816 */ /* 0x000fc60000000017 */
[----:B------:R3:W-:Y:S04]  /*4d80*/  STG.E.U16 desc[UR22][R72.64], R8 ;  /* 0x0000000848007986 */ /* 0x0007e8000c101516 */
[----:B------:R4:W-:Y:S04]  /*4d90*/  STG.E.U16 desc[UR22][R74.64], R9 ;  /* 0x000000094a007986 */ /* 0x0009e8000c101516 */
[----:B------:R-:W-:Y:S01]  /*4da0*/  STG.E.U16 desc[UR22][R76.64], R23 ;  /* 0x000000174c007986 */ /* 0x000fe2000c101516 */
[----:B---3--:R-:W-:-:S03]  /*4db0*/  PRMT R73, R11, 0x7632, R73 ;  /* 0x000076320b497816 */ /* 0x008fc60000000049 */
[----:B------:R3:W-:Y:S01]  /*4dc0*/  STG.E.U16 desc[UR22][R78.64], R10 ;  /* 0x0000000a4e007986 */ /* 0x0007e2000c101516 */
[----:B-1----:R-:W-:Y:S02]  /*4dd0*/  PRMT R8, R5, 0x7632, R8 ;  /* 0x0000763205087816 */ /* 0x002fe40000000008 */
[----:B----4-:R-:W-:Y:S01]  /*4de0*/  PRMT R75, R4, 0x7632, R75 ;  /* 0x00007632044b7816 */ /* 0x010fe2000000004b */
[----:B------:R-:W-:Y:S01]  /*4df0*/  STG.E.U16 desc[UR22][R80.64], R42 ;  /* 0x0000002a50007986 */ /* 0x000fe2000c101516 */
[----:B------:R-:W-:-:S03]  /*4e00*/  PRMT R9, R6, 0x7632, R9 ;  /* 0x0000763206097816 */ /* 0x000fc60000000009 */
[----:B------:R0:W-:Y:S04]  /*4e10*/  STG.E.U16 desc[UR22][R82.64], R11 ;  /* 0x0000000b52007986 */ /* 0x0001e8000c101516 */
[----:B------:R1:W-:Y:S01]  /*4e20*/  STG.E.U16 desc[UR22][R30.64], R73 ;  /* 0x000000491e007986 */ /* 0x0003e2000c101516 */
[----:B---3--:R-:W-:-:S03]  /*4e30*/  PRMT R10, R7, 0x7632, R10 ;  /* 0x00007632070a7816 */ /* 0x008fc6000000000a */
[----:B------:R3:W-:Y:S04]  /*4e40*/  STG.E.U16 desc[UR22][R28.64], R4 ;  /* 0x000000041c007986 */ /* 0x0007e8000c101516 */
[----:B------:R-:W-:Y:S01]  /*4e50*/  STG.E.U16 desc[UR22][R46.64], R75 ;  /* 0x0000004b2e007986 */ /* 0x000fe2000c101516 */
[----:B0-----:R-:W-:-:S03]  /*4e60*/  PRMT R11, R12, 0x7632, R11 ;  /* 0x000076320c0b7816 */ /* 0x001fc6000000000b */
[----:B------:R2:W-:Y:S01]  /*4e70*/  STG.E.U16 desc[UR22][R44.64], R5 ;  /* 0x000000052c007986 */ /* 0x0005e2000c101516 */
[----:B-1----:R-:W-:Y:S02]  /*4e80*/  PRMT R30, R13, 0x7632, R30 ;  /* 0x000076320d1e7816 */ /* 0x002fe4000000001e */
[----:B------:R-:W-:Y:S01]  /*4e90*/  PRMT R31, R14, 0x7632, R31 ;  /* 0x000076320e1f7816 */ /* 0x000fe2000000001f */
[----:B------:R0:W-:Y:S01]  /*4ea0*/  STG.E.U16 desc[UR22][R36.64], R8 ;  /* 0x0000000824007986 */ /* 0x0001e2000c101516 */
[----:B---3--:R-:W-:-:S03]  /*4eb0*/  PRMT R4, R15, 0x7632, R4 ;  /* 0x000076320f047816 */ /* 0x008fc60000000004 */
[----:B------:R1:W-:Y:S04]  /*4ec0*/  STG.E.U16 desc[UR22][R40.64], R6 ;  /* 0x0000000628007986 */ /* 0x0003e8000c101516 */
[----:B------:R-:W-:Y:S01]  /*4ed0*/  STG.E.U16 desc[UR22][R38.64], R9 ;  /* 0x0000000926007986 */ /* 0x000fe2000c101516 */
[----:B--2---:R-:W-:-:S03]  /*4ee0*/  PRMT R5, R24, 0x7632, R5 ;  /* 0x0000763218057816 */ /* 0x004fc60000000005 */
[----:B------:R2:W-:Y:S01]  /*4ef0*/  STG.E.U16 desc[UR22][R34.64], R7 ;  /* 0x0000000722007986 */ /* 0x0005e2000c101516 */
[----:B0-----:R-:W-:-:S03]  /*4f00*/  PRMT R8, R26, 0x7632, R8 ;  /* 0x000076321a087816 */ /* 0x001fc60000000008 */
[----:B------:R-:W-:Y:S01]  /*4f10*/  STG.E.U16 desc[UR22][R32.64], R10 ;  /* 0x0000000a20007986 */ /* 0x000fe2000c101516 */
[----:B-1----:R-:W-:Y:S02]  /*4f20*/  FSEL R6, R3, -INF , P3 ;  /* 0xff80000003067808 */ /* 0x002fe40001800000 */
[----:B------:R-:W-:Y:S01]  /*4f30*/  FSEL R3, R16, -INF , P2 ;  /* 0xff80000010037808 */ /* 0x000fe20001000000 */
[----:B------:R0:W-:Y:S02]  /*4f40*/  STG.E.U16 desc[UR22][R70.64], R12 ;  /* 0x0000000c46007986 */ /* 0x0001e4000c101516 */
[----:B------:R-:W-:Y:S02]  /*4f50*/  FFMA R6, R6, 0.69314718246459960938, R43 ;  /* 0x3f31721806067823 */ /* 0x000fe4000000002b */
[----:B------:R1:W-:Y:S01]  /*4f60*/  STG.E.U16 desc[UR22][R68.64], R11 ;  /* 0x0000000b44007986 */ /* 0x0003e2000c101516 */
[----:B--2---:R-:W-:-:S03]  /*4f70*/  PRMT R7, R25, 0x7632, R7 ;  /* 0x0000763219077816 */ /* 0x004fc60000000007 */
[----:B------:R-:W-:Y:S04]  /*4f80*/  STG.E.U16 desc[UR22][R66.64], R13 ;  /* 0x0000000d42007986 */ /* 0x000fe8000c101516 */
[----:B------:R-:W-:Y:S01]  /*4f90*/  STG.E.U16 desc[UR22][R60.64], R30 ;  /* 0x0000001e3c007986 */ /* 0x000fe2000c101516 */
[----:B0-----:R-:W-:-:S03]  /*4fa0*/  PRMT R12, R27, 0x7632, R12 ;  /* 0x000076321b0c7816 */ /* 0x001fc6000000000c */
[----:B------:R-:W-:Y:S01]  /*4fb0*/  STG.E.U16 desc[UR22][R64.64], R14 ;  /* 0x0000000e40007986 */ /* 0x000fe2000c101516 */
[----:B-1----:R-:W0:Y:S03]  /*4fc0*/  LDC.64 R10, c[0x0][0x230] ;  /* 0x00008c00ff0a7b82 */ /* 0x002e260000000a00 */
[----:B------:R-:W-:Y:S04]  /*4fd0*/  STG.E.U16 desc[UR22][R62.64], R31 ;  /* 0x0000001f3e007986 */ /* 0x000fe8000c101516 */
[----:B------:R-:W-:Y:S04]  /*4fe0*/  STG.E.U16 desc[UR22][R58.64], R15 ;  /* 0x0000000f3a007986 */ /* 0x000fe8000c101516 */
[----:B------:R1:W-:Y:S04]  /*4ff0*/  STG.E.U16 desc[UR22][R52.64], R4 ;  /* 0x0000000434007986 */ /* 0x0003e8000c101516 */
[----:B------:R-:W-:Y:S04]  /*5000*/  STG.E.U16 desc[UR22][R56.64], R24 ;  /* 0x0000001838007986 */ /* 0x000fe8000c101516 */
[----:B------:R2:W-:Y:S04]  /*5010*/  STG.E.U16 desc[UR22][R54.64], R5 ;  /* 0x0000000536007986 */ /* 0x0005e8000c101516 */
[----:B------:R-:W-:Y:S01]  /*5020*/  STG.E.U16 desc[UR22][R50.64], R25 ;  /* 0x0000001932007986 */ /* 0x000fe2000c101516 */
[----:B-1----:R-:W-:-:S03]  /*5030*/  FSEL R4, R17, -INF , P1 ;  /* 0xff80000011047808 */ /* 0x002fc60000800000 */
[----:B------:R1:W-:Y:S02]  /*5040*/  STG.E.U16 desc[UR22][R48.64], R7 ;  /* 0x0000000730007986 */ /* 0x0003e4000c101516 */
[----:B------:R-:W-:Y:S02]  /*5050*/  FFMA R112, R4, 0.69314718246459960938, R105 ;  /* 0x3f31721804707823 */ /* 0x000fe40000000069 */
[----:B------:R-:W-:Y:S01]  /*5060*/  STG.E.U16 desc[UR22][R84.64], R26 ;  /* 0x0000001a54007986 */ /* 0x000fe2000c101516 */
[----:B--2---:R-:W-:Y:S01]  /*5070*/  IMAD.SHL.U32 R5, R0, 0x2, RZ ;  /* 0x0000000200057824 */ /* 0x004fe200078e00ff */
[----:B------:R-:W-:Y:S02]  /*5080*/  FSEL R0, R19, -INF , P0 ;  /* 0xff80000013007808 */ /* 0x000fe40000000000 */
[----:B------:R-:W-:Y:S03]  /*5090*/  STG.E.U16 desc[UR22][R86.64], R8 ;  /* 0x0000000856007986 */ /* 0x000fe6000c101516 */
[----:B------:R-:W-:Y:S01]  /*50a0*/  FFMA R113, R0, 0.69314718246459960938, R113 ;  /* 0x3f31721800717823 */ /* 0x000fe20000000071 */
[----:B------:R-:W-:Y:S01]  /*50b0*/  STG.E.U16 desc[UR22][R88.64], R27 ;  /* 0x0000001b58007986 */ /* 0x000fe2000c101516 */
[----:B-1----:R-:W-:Y:S01]  /*50c0*/  FFMA R7, R3, 0.69314718246459960938, R18 ;  /* 0x3f31721803077823 */ /* 0x002fe20000000012 */
[----:B------:R-:W-:-:S02]  /*50d0*/  LOP3.LUT R3, R5, 0x1f8, RZ, 0xc0, !PT ;  /* 0x000001f805037812 */ /* 0x000fc400078ec0ff */
[----:B------:R-:W-:Y:S01]  /*50e0*/  STG.E.U16 desc[UR22][R20.64], R12 ;  /* 0x0000000c14007986 */ /* 0x000fe2000c101516 */
[C---:B------:R-:W-:Y:S01]  /*50f0*/  SHF.L.U32 R5, R22.reuse, 0x2, RZ ;  /* 0x0000000216057819 */ /* 0x040fe200000006ff */
[----:B------:R-:W-:Y:S01]  /*5100*/  IMAD.HI R22, R22, 0x4, RZ ;  /* 0x0000000416167827 */ /* 0x000fe200078e02ff */
[----:B------:R-:W-:Y:S02]  /*5110*/  BAR.SYNC.DEFER_BLOCKING 0x0 ;  /* 0x0000000000007b1d */ /* 0x000fe40000010000 */
[----:B0-----:R-:W-:-:S04]  /*5120*/  IADD3 R4, P0, P1, R5, UR6, R10 ;  /* 0x0000000605047c10 */ /* 0x001fc8000f91e00a */
[----:B------:R-:W-:Y:S01]  /*5130*/  IADD3.X R5, R22, UR5, R11, P0, P1 ;  /* 0x0000000516057c10 */ /* 0x000fe200087e240b */
[----:B------:R-:W-:Y:S04]  /*5140*/  STS.64 [R3+UR21], R6 ;  /* 0x0000000603007988 */ /* 0x000fe80008000a15 */
[----:B------:R-:W-:Y:S01]  /*5150*/  STS.64 [R3+UR21+0x200], R112 ;  /* 0x0002007003007988 */ /* 0x000fe20008000a15 */
[----:B------:R-:W-:Y:S06]  /*5160*/  BAR.SYNC.DEFER_BLOCKING 0x0 ;  /* 0x0000000000007b1d */ /* 0x000fec0000010000 */
[----:B------:R-:W0:Y:S04]  /*5170*/  LDS R9, [R2] ;  /* 0x0000000002097984 */ /* 0x000e280000000800 */
[----:B0-----:R-:W-:Y:S01]  /*5180*/  STG.E desc[UR22][R4.64], R9 ;  /* 0x0000000904007986 */ /* 0x001fe2000c101916 */
[----:B------:R-:W-:Y:S05]  /*5190*/  EXIT ;  /* 0x000000000000794d */ /* 0x000fea0003800000 */
.L_x_2:
[----:B------:R-:W-:-:S00]  /*51a0*/  BRA `(.L_x_2) ;  /* 0xfffffffc00fc7947 */ /* 0x000fc0000383ffff */
[----:B------:R-:W-:-:S00]  /*51b0*/  NOP ;  /* 0x0000000000007918 */ /* 0x000fc00000000000 */
        /* <DEDUP_REMOVED lines=12> */
.L_x_3:


//--------------------- .nv.global.init           --------------------------
	.section	.nv.global.init,"aw",@progbits
.nv.global.init:
	.type		_$_str,@object
	.size		_$_str,(.L_0 - _$_str)
_$_str:
        /*0000*/ 	.byte	0x5f, 0x5f, 0x43, 0x55, 0x44, 0x41, 0x5f, 0x46, 0x54, 0x5a, 0x00
.L_0:


//--------------------- .nv.shared.attn_fwd       --------------------------
	.section	.nv.shared.attn_fwd,"aw",@nobits
	.sectionflags	@""
	.align	16
	.zero		1024


//--------------------- .nv.shared.reserved.0     --------------------------
	.section	.nv.shared.reserved.0,"aw",@nobits
	.weak		__nv_reservedSMEM_offset_0_alias
	.size		__nv_reservedSMEM_offset_0_alias, 0, 0
	.other		__nv_reservedSMEM_offset_0_alias,@"STO_CUDA_RESERVED_SHARED STV_DEFAULT"
__nv_reservedSMEM_offset_0_alias:
	.zero		0


//--------------------- .nv.constant0.attn_fwd    --------------------------
	.section	.nv.constant0.attn_fwd,"a",@progbits
	.sectionflags	@""
	.align	4
.nv.constant0.attn_fwd:
	.zero		664


//--------------------- SYMBOLS --------------------------

	.type		.nv.reservedSmem.offset0,@object
	.size		.nv.reservedSmem.offset0,0x4
